	.target	sm_90a

	.elftype	@"ET_EXEC"


//--------------------- .note.nv.tkinfo           --------------------------
	.section	.note.nv.tkinfo,"",@"SHT_NOTE"
	.sectionflags	@"SHF_NOTE_NV_TKINFO"
	.tkinfo
        /*0018*/ 	.word	0x00000002
        /*0030*/ 	.string	""
        /*0030*/ 	.string	"ptxas"
        /*0030*/ 	.string	"Cuda compilation tools, release 13.0, V13.0.88"
        /*0030*/ 	.string	"Build cuda_13.0.r13.0/compiler.36424714_0"
        /*0030*/ 	.string	"-arch sm_90a -m 64 "



//--------------------- .note.nv.cuinfo           --------------------------
	.section	.note.nv.cuinfo,"",@"SHT_NOTE"
	.sectionflags	@"SHF_NOTE_NV_CUINFO"
        /*0018*/ 	.short	0x0002
        /*001a*/ 	.short	0x005a
        /*001c*/ 	.short	0x0082
	.zero		2


//--------------------- .nv.info                  --------------------------
	.section	.nv.info,"",@"SHT_CUDA_INFO"
	.align	4


	//----- nvinfo : EIATTR_REGCOUNT
	.align		4
        /*0000*/ 	.byte	0x04, 0x2f
        /*0002*/ 	.short	(.L_15 - .L_14)
	.align		4
.L_14:
        /*0004*/ 	.word	index@(_ZN7cutlass13device_kernelINS_4gemm6kernel13GemmUniversalIN4cute5tupleIJiiiiEEENS1_10collective13CollectiveMmaINS1_34MainloopSm90TmaGmmaWarpSpecializedILi34ENS5_IJNS4_1CILi1EEESB_SB_EEENS1_35KernelTmaWarpSpecializedCooperativeEEENS5_IJNSA_ILi128EEENSA_ILi80EEENSA_ILi16EEEEEENS_10bfloat16_tENS5_IJlSB_lEEESJ_SK_NS4_8TiledMMAINS4_8MMA_AtomIJNS4_4SM904GMMA27MMA_64x16x16_F32BF16BF16_SSILNSO_5MajorE0ELSQ_0ELNSO_7ScaleInE1ELSR_1EEEEEENS4_6LayoutINS5_IJNSA_ILi2EEESB_SB_EEENS5_IJSB_NSA_ILi0EEESX_EEEEENS5_IJNS4_10UnderscoreES10_S10_EEEEENS4_13SM90_TMA_LOADENS4_14ComposedLayoutINS4_7SwizzleILi1ELi4ELi3EEENS4_18smem_ptr_flag_bitsILi16EEENSU_INS5_IJNSA_ILi8EEESH_EEENS5_IJSH_SB_EEEEEEEvNS4_8identityES13_S1D_vS1E_EENS_8epilogue10collective6detail29Sm90TmaWarpSpecializedAdapterINS1H_15DefaultEpilogueISJ_SK_SK_NS1G_6thread17LinearCombinationISJ_Li1EffLNS1L_9ScaleType4KindE0ELNS_15FloatRoundStyleE2ESJ_EENS1_15EpilogueDefaultEEEEEvvEEEEvNT_6ParamsE)
        /*0008*/ 	.word	0x000000a8


	//----- nvinfo : EIATTR_FRAME_SIZE
	.align		4
.L_15:
        /*000c*/ 	.byte	0x04, 0x11
        /*000e*/ 	.short	(.L_17 - .L_16)
	.align		4
.L_16:
        /*0010*/ 	.word	index@(_ZN7cutlass13device_kernelINS_4gemm6kernel13GemmUniversalIN4cute5tupleIJiiiiEEENS1_10collective13CollectiveMmaINS1_34MainloopSm90TmaGmmaWarpSpecializedILi34ENS5_IJNS4_1CILi1EEESB_SB_EEENS1_35KernelTmaWarpSpecializedCooperativeEEENS5_IJNSA_ILi128EEENSA_ILi80EEENSA_ILi16EEEEEENS_10bfloat16_tENS5_IJlSB_lEEESJ_SK_NS4_8TiledMMAINS4_8MMA_AtomIJNS4_4SM904GMMA27MMA_64x16x16_F32BF16BF16_SSILNSO_5MajorE0ELSQ_0ELNSO_7ScaleInE1ELSR_1EEEEEENS4_6LayoutINS5_IJNSA_ILi2EEESB_SB_EEENS5_IJSB_NSA_ILi0EEESX_EEEEENS5_IJNS4_10UnderscoreES10_S10_EEEEENS4_13SM90_TMA_LOADENS4_14ComposedLayoutINS4_7SwizzleILi1ELi4ELi3EEENS4_18smem_ptr_flag_bitsILi16EEENSU_INS5_IJNSA_ILi8EEESH_EEENS5_IJSH_SB_EEEEEEEvNS4_8identityES13_S1D_vS1E_EENS_8epilogue10collective6detail29Sm90TmaWarpSpecializedAdapterINS1H_15DefaultEpilogueISJ_SK_SK_NS1G_6thread17LinearCombinationISJ_Li1EffLNS1L_9ScaleType4KindE0ELNS_15FloatRoundStyleE2ESJ_EENS1_15EpilogueDefaultEEEEEvvEEEEvNT_6ParamsE)
        /*0014*/ 	.word	0x00000000


	//----- nvinfo : EIATTR_MIN_STACK_SIZE
	.align		4
.L_17:
        /*0018*/ 	.byte	0x04, 0x12
        /*001a*/ 	.short	(.L_19 - .L_18)
	.align		4
.L_18:
        /*001c*/ 	.word	index@(_ZN7cutlass13device_kernelINS_4gemm6kernel13GemmUniversalIN4cute5tupleIJiiiiEEENS1_10collective13CollectiveMmaINS1_34MainloopSm90TmaGmmaWarpSpecializedILi34ENS5_IJNS4_1CILi1EEESB_SB_EEENS1_35KernelTmaWarpSpecializedCooperativeEEENS5_IJNSA_ILi128EEENSA_ILi80EEENSA_ILi16EEEEEENS_10bfloat16_tENS5_IJlSB_lEEESJ_SK_NS4_8TiledMMAINS4_8MMA_AtomIJNS4_4SM904GMMA27MMA_64x16x16_F32BF16BF16_SSILNSO_5MajorE0ELSQ_0ELNSO_7ScaleInE1ELSR_1EEEEEENS4_6LayoutINS5_IJNSA_ILi2EEESB_SB_EEENS5_IJSB_NSA_ILi0EEESX_EEEEENS5_IJNS4_10UnderscoreES10_S10_EEEEENS4_13SM90_TMA_LOADENS4_14ComposedLayoutINS4_7SwizzleILi1ELi4ELi3EEENS4_18smem_ptr_flag_bitsILi16EEENSU_INS5_IJNSA_ILi8EEESH_EEENS5_IJSH_SB_EEEEEEEvNS4_8identityES13_S1D_vS1E_EENS_8epilogue10collective6detail29Sm90TmaWarpSpecializedAdapterINS1H_15DefaultEpilogueISJ_SK_SK_NS1G_6thread17LinearCombinationISJ_Li1EffLNS1L_9ScaleType4KindE0ELNS_15FloatRoundStyleE2ESJ_EENS1_15EpilogueDefaultEEEEEvvEEEEvNT_6ParamsE)
        /*0020*/ 	.word	0x00000000
.L_19:


//--------------------- .nv.compat                --------------------------
	.section	.nv.compat,"",@"SHT_CUDA_COMPAT_INFO"
	.align	4
        /*0000*/ 	.byte	0x02, 0x09, 0x01, 0x00, 0x02, 0x02, 0x04, 0x00, 0x02, 0x05, 0x05, 0x00, 0x03, 0x07, 0x01, 0x01
        /*0010*/ 	.byte	0x02, 0x03, 0x01, 0x00, 0x02, 0x06, 0x01, 0x00, 0x04, 0x0b, 0x08, 0x00, 0x00, 0x00, 0x00, 0x00
        /*0020*/ 	.byte	0x00, 0x00, 0x00, 0x00


//--------------------- .nv.info._ZN7cutlass13device_kernelINS_4gemm6kernel13GemmUniversalIN4cute5tupleIJiiiiEEENS1_10collective13CollectiveMmaINS1_34MainloopSm90TmaGmmaWarpSpecializedILi34ENS5_IJNS4_1CILi1EEESB_SB_EEENS1_35KernelTmaWarpSpecializedCooperativeEEENS5_IJNSA_ILi128EEENSA_ILi80EEENSA_ILi16EEEEEENS_10bfloat16_tENS5_IJlSB_lEEESJ_SK_NS4_8TiledMMAINS4_8MMA_AtomIJNS4_4SM904GMMA27MMA_64x16x16_F32BF16BF16_SSILNSO_5MajorE0ELSQ_0ELNSO_7ScaleInE1ELSR_1EEEEEENS4_6LayoutINS5_IJNSA_ILi2EEESB_SB_EEENS5_IJSB_NSA_ILi0EEESX_EEEEENS5_IJNS4_10UnderscoreES10_S10_EEEEENS4_13SM90_TMA_LOADENS4_14ComposedLayoutINS4_7SwizzleILi1ELi4ELi3EEENS4_18smem_ptr_flag_bitsILi16EEENSU_INS5_IJNSA_ILi8EEESH_EEENS5_IJSH_SB_EEEEEEEvNS4_8identityES13_S1D_vS1E_EENS_8epilogue10collective6detail29Sm90TmaWarpSpecializedAdapterINS1H_15DefaultEpilogueISJ_SK_SK_NS1G_6thread17LinearCombinationISJ_Li1EffLNS1L_9ScaleType4KindE0ELNS_15FloatRoundStyleE2ESJ_EENS1_15EpilogueDefaultEEEEEvvEEEEvNT_6ParamsE --------------------------
	.section	.nv.info._ZN7cutlass13device_kernelINS_4gemm6kernel13GemmUniversalIN4cute5tupleIJiiiiEEENS1_10collective13CollectiveMmaINS1_34MainloopSm90TmaGmmaWarpSpecializedILi34ENS5_IJNS4_1CILi1EEESB_SB_EEENS1_35KernelTmaWarpSpecializedCooperativeEEENS5_IJNSA_ILi128EEENSA_ILi80EEENSA_ILi16EEEEEENS_10bfloat16_tENS5_IJlSB_lEEESJ_SK_NS4_8TiledMMAINS4_8MMA_AtomIJNS4_4SM904GMMA27MMA_64x16x16_F32BF16BF16_SSILNSO_5MajorE0ELSQ_0ELNSO_7ScaleInE1ELSR_1EEEEEENS4_6LayoutINS5_IJNSA_ILi2EEESB_SB_EEENS5_IJSB_NSA_ILi0EEESX_EEEEENS5_IJNS4_10UnderscoreES10_S10_EEEEENS4_13SM90_TMA_LOADENS4_14ComposedLayoutINS4_7SwizzleILi1ELi4ELi3EEENS4_18smem_ptr_flag_bitsILi16EEENSU_INS5_IJNSA_ILi8EEESH_EEENS5_IJSH_SB_EEEEEEEvNS4_8identityES13_S1D_vS1E_EENS_8epilogue10collective6detail29Sm90TmaWarpSpecializedAdapterINS1H_15DefaultEpilogueISJ_SK_SK_NS1G_6thread17LinearCombinationISJ_Li1EffLNS1L_9ScaleType4KindE0ELNS_15FloatRoundStyleE2ESJ_EENS1_15EpilogueDefaultEEEEEvvEEEEvNT_6ParamsE,"",@"SHT_CUDA_INFO"
	.sectionflags	@""
	.align	4


	//----- nvinfo : EIATTR_CUDA_API_VERSION
	.align		4
        /*0000*/ 	.byte	0x04, 0x37
        /*0002*/ 	.short	(.L_21 - .L_20)
.L_20:
        /*0004*/ 	.word	0x00000082


	//----- nvinfo : EIATTR_KPARAM_INFO
	.align		4
.L_21:
        /*0008*/ 	.byte	0x04, 0x17
        /*000a*/ 	.short	(.L_23 - .L_22)
.L_22:
        /*000c*/ 	.word	0x00000000
        /*0010*/ 	.short	0x0000
        /*0012*/ 	.short	0x0070
        /*0014*/ 	.byte	0x00, 0xf0, 0x01, 0x10


	//----- nvinfo : EIATTR_SPARSE_MMA_MASK
	.align		4
.L_23:
        /*0018*/ 	.byte	0x03, 0x50
        /*001a*/ 	.short	0x0000


	//----- nvinfo : EIATTR_MAXREG_COUNT
	.align		4
        /*001c*/ 	.byte	0x03, 0x1b
        /*001e*/ 	.short	0x00a8


	//----- nvinfo : EIATTR_NUM_BARRIERS
	.align		4
        /*0020*/ 	.byte	0x02, 0x4c
        /*0022*/ 	.byte	0x01
	.zero		1


	//----- nvinfo : EIATTR_EXTERNS
	.align		4
        /*0024*/ 	.byte	0x04, 0x0f
        /*0026*/ 	.short	(.L_25 - .L_24)


	//   ....[0]....
	.align		4
.L_24:
        /*0028*/ 	.word	index@(__assertfail)


	//----- nvinfo : EIATTR_MERCURY_ISA_VERSION
	.align		4
.L_25:
        /*002c*/ 	.byte	0x03, 0x5f
        /*002e*/ 	.short	0x0101


	//----- nvinfo : EIATTR_INT_WARP_WIDE_INSTR_OFFSETS
	.align		4
        /*0030*/ 	.byte	0x04, 0x31
        /*0032*/ 	.short	(.L_27 - .L_26)


	//   ....[0]....
.L_26:
        /*0034*/ 	.word	0x000007e0


	//   ....[1]....
        /*0038*/ 	.word	0x000007f0


	//   ....[2]....
        /*003c*/ 	.word	0x000008b0


	//----- nvinfo : EIATTR_COOP_GROUP_MASK_REGIDS
	.align		4
.L_27:
        /*0040*/ 	.byte	0x04, 0x29
        /*0042*/ 	.short	(.L_29 - .L_28)


	//   ....[0]....
.L_28:
        /*0044*/ 	.word	0xffffffff


	//   ....[1]....
        /*0048*/ 	.word	0xffffffff


	//   ....[2]....
        /*004c*/ 	.word	0xffffffff


	//   ....[3]....
        /*0050*/ 	.word	0xffffffff


	//   ....[4]....
        /*0054*/ 	.word	0xffffffff


	//----- nvinfo : EIATTR_COOP_GROUP_INSTR_OFFSETS
	.align		4
.L_29:
        /*0058*/ 	.byte	0x04, 0x28
        /*005a*/ 	.short	(.L_31 - .L_30)


	//   ....[0]....
.L_30:
        /*005c*/ 	.word	0x00000060


	//   ....[1]....
        /*0060*/ 	.word	0x00000070


	//   ....[2]....
        /*0064*/ 	.word	0x00000130


	//   ....[3]....
        /*0068*/ 	.word	0x000006b0


	//   ....[4]....
        /*006c*/ 	.word	0x000015b0


	//----- nvinfo : EIATTR_REG_RECONFIG
	.align		4
.L_31:
        /*0070*/ 	.byte	0x01, 0x54
	.zero		2


	//----- nvinfo : EIATTR_SYSCALL_OFFSETS
	.align		4
        /*0074*/ 	.byte	0x04, 0x46
        /*0076*/ 	.short	(.L_33 - .L_32)


	//   ....[0]....
.L_32:
        /*0078*/ 	.word	0x000017a0


	//----- nvinfo : EIATTR_MBARRIER_INSTR_OFFSETS
	.align		4
.L_33:
        /*007c*/ 	.byte	0x04, 0x39
        /*007e*/ 	.short	(.L_35 - .L_34)


	//   ....[0]....
.L_34:
        /*0080*/ 	.word	0x00000250
        /*0084*/ 	.word	0x000000ff
        /*0088*/ 	.word	0x00000000
        /*008c*/ 	.short	0x0100
        /*008e*/ 	.byte	0x08
	.zero		1


	//   ....[1]....
        /*0090*/ 	.word	0x00000260
        /*0094*/ 	.word	0x000000ff
        /*0098*/ 	.word	0x00000110
        /*009c*/ 	.short	0x0100
        /*009e*/ 	.byte	0x08
	.zero		1


	//   ....[2]....
        /*00a0*/ 	.word	0x00000270
        /*00a4*/ 	.word	0x000000ff
        /*00a8*/ 	.word	0x00000008
        /*00ac*/ 	.short	0x0100
        /*00ae*/ 	.byte	0x08
	.zero		1


	//   ....[3]....
        /*00b0*/ 	.word	0x00000280
        /*00b4*/ 	.word	0x000000ff
        /*00b8*/ 	.word	0x00000118
        /*00bc*/ 	.short	0x0100
        /*00be*/ 	.byte	0x08
	.zero		1


	//   ....[4]....
        /*00c0*/ 	.word	0x00000290
        /*00c4*/ 	.word	0x000000ff
        /*00c8*/ 	.word	0x00000010
        /*00cc*/ 	.short	0x0100
        /*00ce*/ 	.byte	0x08
	.zero		1


	//   ....[5]....
        /*00d0*/ 	.word	0x000002a0
        /*00d4*/ 	.word	0x000000ff
        /*00d8*/ 	.word	0x00000120
        /*00dc*/ 	.short	0x0100
        /*00de*/ 	.byte	0x08
	.zero		1


	//   ....[6]....
        /*00e0*/ 	.word	0x000002b0
        /*00e4*/ 	.word	0x000000ff
        /*00e8*/ 	.word	0x00000018
        /*00ec*/ 	.short	0x0100
        /*00ee*/ 	.byte	0x08
	.zero		1


	//   ....[7]....
        /*00f0*/ 	.word	0x000002c0
        /*00f4*/ 	.word	0x000000ff
        /*00f8*/ 	.word	0x00000128
        /*00fc*/ 	.short	0x0100
        /*00fe*/ 	.byte	0x08
	.zero		1


	//   ....[8]....
        /*0100*/ 	.word	0x000002d0
        /*0104*/ 	.word	0x000000ff
        /*0108*/ 	.word	0x00000020
        /*010c*/ 	.short	0x0100
        /*010e*/ 	.byte	0x08
	.zero		1


	//   ....[9]....
        /*0110*/ 	.word	0x000002e0
        /*0114*/ 	.word	0x000000ff
        /*0118*/ 	.word	0x00000130
        /*011c*/ 	.short	0x0100
        /*011e*/ 	.byte	0x08
	.zero		1


	//   ....[10]....
        /*0120*/ 	.word	0x000002f0
        /*0124*/ 	.word	0x000000ff
        /*0128*/ 	.word	0x00000028
        /*012c*/ 	.short	0x0100
        /*012e*/ 	.byte	0x08
	.zero		1


	//   ....[11]....
        /*0130*/ 	.word	0x00000300
        /*0134*/ 	.word	0x000000ff
        /*0138*/ 	.word	0x00000138
        /*013c*/ 	.short	0x0100
        /*013e*/ 	.byte	0x08
	.zero		1


	//   ....[12]....
        /*0140*/ 	.word	0x00000310
        /*0144*/ 	.word	0x000000ff
        /*0148*/ 	.word	0x00000030
        /*014c*/ 	.short	0x0100
        /*014e*/ 	.byte	0x08
	.zero		1


	//   ....[13]....
        /*0150*/ 	.word	0x00000320
        /*0154*/ 	.word	0x000000ff
        /*0158*/ 	.word	0x00000140
        /*015c*/ 	.short	0x0100
        /*015e*/ 	.byte	0x08
	.zero		1


	//   ....[14]....
        /*0160*/ 	.word	0x00000330
        /*0164*/ 	.word	0x000000ff
        /*0168*/ 	.word	0x00000038
        /*016c*/ 	.short	0x0100
        /*016e*/ 	.byte	0x08
	.zero		1


	//   ....[15]....
        /*0170*/ 	.word	0x00000340
        /*0174*/ 	.word	0x000000ff
        /*0178*/ 	.word	0x00000148
        /*017c*/ 	.short	0x0100
        /*017e*/ 	.byte	0x08
	.zero		1


	//   ....[16]....
        /*0180*/ 	.word	0x00000350
        /*0184*/ 	.word	0x000000ff
        /*0188*/ 	.word	0x00000040
        /*018c*/ 	.short	0x0100
        /*018e*/ 	.byte	0x08
	.zero		1


	//   ....[17]....
        /*0190*/ 	.word	0x00000360
        /*0194*/ 	.word	0x000000ff
        /*0198*/ 	.word	0x00000150
        /*019c*/ 	.short	0x0100
        /*019e*/ 	.byte	0x08
	.zero		1


	//   ....[18]....
        /*01a0*/ 	.word	0x00000370
        /*01a4*/ 	.word	0x000000ff
        /*01a8*/ 	.word	0x00000048
        /*01ac*/ 	.short	0x0100
        /*01ae*/ 	.byte	0x08
	.zero		1


	//   ....[19]....
        /*01b0*/ 	.word	0x00000380
        /*01b4*/ 	.word	0x000000ff
        /*01b8*/ 	.word	0x00000158
        /*01bc*/ 	.short	0x0100
        /*01be*/ 	.byte	0x08
	.zero		1


	//   ....[20]....
        /*01c0*/ 	.word	0x00000390
        /*01c4*/ 	.word	0x000000ff
        /*01c8*/ 	.word	0x00000050
        /*01cc*/ 	.short	0x0100
        /*01ce*/ 	.byte	0x08
	.zero		1


	//   ....[21]....
        /*01d0*/ 	.word	0x000003a0
        /*01d4*/ 	.word	0x000000ff
        /*01d8*/ 	.word	0x00000160
        /*01dc*/ 	.short	0x0100
        /*01de*/ 	.byte	0x08
	.zero		1


	//   ....[22]....
        /*01e0*/ 	.word	0x000003b0
        /*01e4*/ 	.word	0x000000ff
        /*01e8*/ 	.word	0x00000058
        /*01ec*/ 	.short	0x0100
        /*01ee*/ 	.byte	0x08
	.zero		1


	//   ....[23]....
        /*01f0*/ 	.word	0x000003c0
        /*01f4*/ 	.word	0x000000ff
        /*01f8*/ 	.word	0x00000168
        /*01fc*/ 	.short	0x0100
        /*01fe*/ 	.byte	0x08
	.zero		1


	//   ....[24]....
        /*0200*/ 	.word	0x000003d0
        /*0204*/ 	.word	0x000000ff
        /*0208*/ 	.word	0x00000060
        /*020c*/ 	.short	0x0100
        /*020e*/ 	.byte	0x08
	.zero		1


	//   ....[25]....
        /*0210*/ 	.word	0x000003e0
        /*0214*/ 	.word	0x000000ff
        /*0218*/ 	.word	0x00000170
        /*021c*/ 	.short	0x0100
        /*021e*/ 	.byte	0x08
	.zero		1


	//   ....[26]....
        /*0220*/ 	.word	0x000003f0
        /*0224*/ 	.word	0x000000ff
        /*0228*/ 	.word	0x00000068
        /*022c*/ 	.short	0x0100
        /*022e*/ 	.byte	0x08
	.zero		1


	//   ....[27]....
        /*0230*/ 	.word	0x00000400
        /*0234*/ 	.word	0x000000ff
        /*0238*/ 	.word	0x00000178
        /*023c*/ 	.short	0x0100
        /*023e*/ 	.byte	0x08
	.zero		1


	//   ....[28]....
        /*0240*/ 	.word	0x00000410
        /*0244*/ 	.word	0x000000ff
        /*0248*/ 	.word	0x00000070
        /*024c*/ 	.short	0x0100
        /*024e*/ 	.byte	0x08
	.zero		1


	//   ....[29]....
        /*0250*/ 	.word	0x00000420
        /*0254*/ 	.word	0x000000ff
        /*0258*/ 	.word	0x00000180
        /*025c*/ 	.short	0x0100
        /*025e*/ 	.byte	0x08
	.zero		1


	//   ....[30]....
        /*0260*/ 	.word	0x00000430
        /*0264*/ 	.word	0x000000ff
        /*0268*/ 	.word	0x00000078
        /*026c*/ 	.short	0x0100
        /*026e*/ 	.byte	0x08
	.zero		1


	//   ....[31]....
        /*0270*/ 	.word	0x00000440
        /*0274*/ 	.word	0x000000ff
        /*0278*/ 	.word	0x00000188
        /*027c*/ 	.short	0x0100
        /*027e*/ 	.byte	0x08
	.zero		1


	//   ....[32]....
        /*0280*/ 	.word	0x00000450
        /*0284*/ 	.word	0x000000ff
        /*0288*/ 	.word	0x00000080
        /*028c*/ 	.short	0x0100
        /*028e*/ 	.byte	0x08
	.zero		1


	//   ....[33]....
        /*0290*/ 	.word	0x00000460
        /*0294*/ 	.word	0x000000ff
        /*0298*/ 	.word	0x00000190
        /*029c*/ 	.short	0x0100
        /*029e*/ 	.byte	0x08
	.zero		1


	//   ....[34]....
        /*02a0*/ 	.word	0x00000470
        /*02a4*/ 	.word	0x000000ff
        /*02a8*/ 	.word	0x00000088
        /*02ac*/ 	.short	0x0100
        /*02ae*/ 	.byte	0x08
	.zero		1


	//   ....[35]....
        /*02b0*/ 	.word	0x00000480
        /*02b4*/ 	.word	0x000000ff
        /*02b8*/ 	.word	0x00000198
        /*02bc*/ 	.short	0x0100
        /*02be*/ 	.byte	0x08
	.zero		1


	//   ....[36]....
        /*02c0*/ 	.word	0x00000490
        /*02c4*/ 	.word	0x000000ff
        /*02c8*/ 	.word	0x00000090
        /*02cc*/ 	.short	0x0100
        /*02ce*/ 	.byte	0x08
	.zero		1


	//   ....[37]....
        /*02d0*/ 	.word	0x000004a0
        /*02d4*/ 	.word	0x000000ff
        /*02d8*/ 	.word	0x000001a0
        /*02dc*/ 	.short	0x0100
        /*02de*/ 	.byte	0x08
	.zero		1


	//   ....[38]....
        /*02e0*/ 	.word	0x000004b0
        /*02e4*/ 	.word	0x000000ff
        /*02e8*/ 	.word	0x00000098
        /*02ec*/ 	.short	0x0100
        /*02ee*/ 	.byte	0x08
	.zero		1


	//   ....[39]....
        /*02f0*/ 	.word	0x000004c0
        /*02f4*/ 	.word	0x000000ff
        /*02f8*/ 	.word	0x000001a8
        /*02fc*/ 	.short	0x0100
        /*02fe*/ 	.byte	0x08
	.zero		1


	//   ....[40]....
        /*0300*/ 	.word	0x000004d0
        /*0304*/ 	.word	0x000000ff
        /*0308*/ 	.word	0x000000a0
        /*030c*/ 	.short	0x0100
        /*030e*/ 	.byte	0x08
	.zero		1


	//   ....[41]....
        /*0310*/ 	.word	0x000004e0
        /*0314*/ 	.word	0x000000ff
        /*0318*/ 	.word	0x000001b0
        /*031c*/ 	.short	0x0100
        /*031e*/ 	.byte	0x08
	.zero		1


	//   ....[42]....
        /*0320*/ 	.word	0x000004f0
        /*0324*/ 	.word	0x000000ff
        /*0328*/ 	.word	0x000000a8
        /*032c*/ 	.short	0x0100
        /*032e*/ 	.byte	0x08
	.zero		1


	//   ....[43]....
        /*0330*/ 	.word	0x00000500
        /*0334*/ 	.word	0x000000ff
        /*0338*/ 	.word	0x000001b8
        /*033c*/ 	.short	0x0100
        /*033e*/ 	.byte	0x08
	.zero		1


	//   ....[44]....
        /*0340*/ 	.word	0x00000510
        /*0344*/ 	.word	0x000000ff
        /*0348*/ 	.word	0x000000b0
        /*034c*/ 	.short	0x0100
        /*034e*/ 	.byte	0x08
	.zero		1


	//   ....[45]....
        /*0350*/ 	.word	0x00000520
        /*0354*/ 	.word	0x000000ff
        /*0358*/ 	.word	0x000001c0
        /*035c*/ 	.short	0x0100
        /*035e*/ 	.byte	0x08
	.zero		1


	//   ....[46]....
        /*0360*/ 	.word	0x00000530
        /*0364*/ 	.word	0x000000ff
        /*0368*/ 	.word	0x000000b8
        /*036c*/ 	.short	0x0100
        /*036e*/ 	.byte	0x08
	.zero		1


	//   ....[47]....
        /*0370*/ 	.word	0x00000540
        /*0374*/ 	.word	0x000000ff
        /*0378*/ 	.word	0x000001c8
        /*037c*/ 	.short	0x0100
        /*037e*/ 	.byte	0x08
	.zero		1


	//   ....[48]....
        /*0380*/ 	.word	0x00000550
        /*0384*/ 	.word	0x000000ff
        /*0388*/ 	.word	0x000000c0
        /*038c*/ 	.short	0x0100
        /*038e*/ 	.byte	0x08
	.zero		1


	//   ....[49]....
        /*0390*/ 	.word	0x00000560
        /*0394*/ 	.word	0x000000ff
        /*0398*/ 	.word	0x000001d0
        /*039c*/ 	.short	0x0100
        /*039e*/ 	.byte	0x08
	.zero		1


	//   ....[50]....
        /*03a0*/ 	.word	0x00000570
        /*03a4*/ 	.word	0x000000ff
        /*03a8*/ 	.word	0x000000c8
        /*03ac*/ 	.short	0x0100
        /*03ae*/ 	.byte	0x08
	.zero		1


	//   ....[51]....
        /*03b0*/ 	.word	0x00000580
        /*03b4*/ 	.word	0x000000ff
        /*03b8*/ 	.word	0x000001d8
        /*03bc*/ 	.short	0x0100
        /*03be*/ 	.byte	0x08
	.zero		1


	//   ....[52]....
        /*03c0*/ 	.word	0x00000590
        /*03c4*/ 	.word	0x000000ff
        /*03c8*/ 	.word	0x000000d0
        /*03cc*/ 	.short	0x0100
        /*03ce*/ 	.byte	0x08
	.zero		1


	//   ....[53]....
        /*03d0*/ 	.word	0x000005a0
        /*03d4*/ 	.word	0x000000ff
        /*03d8*/ 	.word	0x000001e0
        /*03dc*/ 	.short	0x0100
        /*03de*/ 	.byte	0x08
	.zero		1


	//   ....[54]....
        /*03e0*/ 	.word	0x000005b0
        /*03e4*/ 	.word	0x000000ff
        /*03e8*/ 	.word	0x000000d8
        /*03ec*/ 	.short	0x0100
        /*03ee*/ 	.byte	0x08
	.zero		1


	//   ....[55]....
        /*03f0*/ 	.word	0x000005c0
        /*03f4*/ 	.word	0x000000ff
        /*03f8*/ 	.word	0x000001e8
        /*03fc*/ 	.short	0x0100
        /*03fe*/ 	.byte	0x08
	.zero		1


	//   ....[56]....
        /*0400*/ 	.word	0x000005d0
        /*0404*/ 	.word	0x000000ff
        /*0408*/ 	.word	0x000000e0
        /*040c*/ 	.short	0x0100
        /*040e*/ 	.byte	0x08
	.zero		1


	//   ....[57]....
        /*0410*/ 	.word	0x000005e0
        /*0414*/ 	.word	0x000000ff
        /*0418*/ 	.word	0x000001f0
        /*041c*/ 	.short	0x0100
        /*041e*/ 	.byte	0x08
	.zero		1


	//   ....[58]....
        /*0420*/ 	.word	0x000005f0
        /*0424*/ 	.word	0x000000ff
        /*0428*/ 	.word	0x000000e8
        /*042c*/ 	.short	0x0100
        /*042e*/ 	.byte	0x08
	.zero		1


	//   ....[59]....
        /*0430*/ 	.word	0x00000600
        /*0434*/ 	.word	0x000000ff
        /*0438*/ 	.word	0x000001f8
        /*043c*/ 	.short	0x0100
        /*043e*/ 	.byte	0x08
	.zero		1


	//   ....[60]....
        /*0440*/ 	.word	0x00000610
        /*0444*/ 	.word	0x000000ff
        /*0448*/ 	.word	0x000000f0
        /*044c*/ 	.short	0x0100
        /*044e*/ 	.byte	0x08
	.zero		1


	//   ....[61]....
        /*0450*/ 	.word	0x00000620
        /*0454*/ 	.word	0x000000ff
        /*0458*/ 	.word	0x00000200
        /*045c*/ 	.short	0x0100
        /*045e*/ 	.byte	0x08
	.zero		1


	//   ....[62]....
        /*0460*/ 	.word	0x00000630
        /*0464*/ 	.word	0x000000ff
        /*0468*/ 	.word	0x000000f8
        /*046c*/ 	.short	0x0100
        /*046e*/ 	.byte	0x08
	.zero		1


	//   ....[63]....
        /*0470*/ 	.word	0x00000640
        /*0474*/ 	.word	0x000000ff
        /*0478*/ 	.word	0x00000208
        /*047c*/ 	.short	0x0100
        /*047e*/ 	.byte	0x08
	.zero		1


	//   ....[64]....
        /*0480*/ 	.word	0x00000650
        /*0484*/ 	.word	0x000000ff
        /*0488*/ 	.word	0x00000100
        /*048c*/ 	.short	0x0100
        /*048e*/ 	.byte	0x08
	.zero		1


	//   ....[65]....
        /*0490*/ 	.word	0x00000660
        /*0494*/ 	.word	0x000000ff
        /*0498*/ 	.word	0x00000210
        /*049c*/ 	.short	0x0100
        /*049e*/ 	.byte	0x08
	.zero		1


	//   ....[66]....
        /*04a0*/ 	.word	0x00000670
        /*04a4*/ 	.word	0x000000ff
        /*04a8*/ 	.word	0x00000108
        /*04ac*/ 	.short	0x0100
        /*04ae*/ 	.byte	0x08
	.zero		1


	//   ....[67]....
        /*04b0*/ 	.word	0x00000680
        /*04b4*/ 	.word	0x000000ff
        /*04b8*/ 	.word	0x00000218
        /*04bc*/ 	.short	0x0100
        /*04be*/ 	.byte	0x08
	.zero		1


	//   ....[68]....
        /*04c0*/ 	.word	0x00000930
        /*04c4*/ 	.word	0x000000ff
        /*04c8*/ 	.word	0x00000230
        /*04cc*/ 	.short	0x0100
        /*04ce*/ 	.byte	0x08
	.zero		1


	//   ....[69]....
        /*04d0*/ 	.word	0x000009b0
        /*04d4*/ 	.word	0x000000ff
        /*04d8*/ 	.word	0x00000238
        /*04dc*/ 	.short	0x0100
        /*04de*/ 	.byte	0x08
	.zero		1


	//   ....[70]....
        /*04e0*/ 	.word	0x00001820
        /*04e4*/ 	.word	0x00000003
        /*04e8*/ 	.word	0x00000000
        /*04ec*/ 	.short	0x010a
        /*04ee*/ 	.byte	0x3f
	.zero		1


	//   ....[71]....
        /*04f0*/ 	.word	0x00001880
        /*04f4*/ 	.word	0x00000003
        /*04f8*/ 	.word	0x00000000
        /*04fc*/ 	.short	0x010a
        /*04fe*/ 	.byte	0x3f
	.zero		1


	//   ....[72]....
        /*0500*/ 	.word	0x00001bc0
        /*0504*/ 	.word	0x000000ff
        /*0508*/ 	.word	0x00000000
        /*050c*/ 	.short	0x010a
        /*050e*/ 	.byte	0x04
	.zero		1


	//   ....[73]....
        /*0510*/ 	.word	0x00001c00
        /*0514*/ 	.word	0x000000ff
        /*0518*/ 	.word	0x00000000
        /*051c*/ 	.short	0x010a
        /*051e*/ 	.byte	0x04
	.zero		1


	//   ....[74]....
        /*0520*/ 	.word	0x00001e80
        /*0524*/ 	.word	0x000000ff
        /*0528*/ 	.word	0x00000000
        /*052c*/ 	.short	0x0101
        /*052e*/ 	.byte	0x04
	.zero		1


	//   ....[75]....
        /*0530*/ 	.word	0x00002030
        /*0534*/ 	.word	0x000000ff
        /*0538*/ 	.word	0x00000000
        /*053c*/ 	.short	0x0101
        /*053e*/ 	.byte	0x06
	.zero		1


	//   ....[76]....
        /*0540*/ 	.word	0x00005b70
        /*0544*/ 	.word	0x0000000e
        /*0548*/ 	.word	0x00000110
        /*054c*/ 	.short	0x010a
        /*054e*/ 	.byte	0x3f
	.zero		1


	//   ....[77]....
        /*0550*/ 	.word	0x00005f00
        /*0554*/ 	.word	0x00000006
        /*0558*/ 	.word	0x00000238
        /*055c*/ 	.short	0x0101
        /*055e*/ 	.byte	0x3f
	.zero		1


	//   ....[78]....
        /*0560*/ 	.word	0x00006620
        /*0564*/ 	.word	0x00000007
        /*0568*/ 	.word	0x00000000
        /*056c*/ 	.short	0x010a
        /*056e*/ 	.byte	0x3f
	.zero		1


	//   ....[79]....
        /*0570*/ 	.word	0x000066a0
        /*0574*/ 	.word	0x00000009
        /*0578*/ 	.word	0x00000000
        /*057c*/ 	.short	0x010a
        /*057e*/ 	.byte	0x3f
	.zero		1


	//   ....[80]....
        /*0580*/ 	.word	0x00006730
        /*0584*/ 	.word	0x00000006
        /*0588*/ 	.word	0x00000000
        /*058c*/ 	.short	0x010a
        /*058e*/ 	.byte	0x3f
	.zero		1


	//   ....[81]....
        /*0590*/ 	.word	0x000067c0
        /*0594*/ 	.word	0x00000009
        /*0598*/ 	.word	0x00000000
        /*059c*/ 	.short	0x010a
        /*059e*/ 	.byte	0x3f
	.zero		1


	//   ....[82]....
        /*05a0*/ 	.word	0x00006850
        /*05a4*/ 	.word	0x00000006
        /*05a8*/ 	.word	0x00000000
        /*05ac*/ 	.short	0x010a
        /*05ae*/ 	.byte	0x3f
	.zero		1


	//   ....[83]....
        /*05b0*/ 	.word	0x000068e0
        /*05b4*/ 	.word	0x00000009
        /*05b8*/ 	.word	0x00000000
        /*05bc*/ 	.short	0x010a
        /*05be*/ 	.byte	0x3f
	.zero		1


	//   ....[84]....
        /*05c0*/ 	.word	0x00006970
        /*05c4*/ 	.word	0x00000006
        /*05c8*/ 	.word	0x00000000
        /*05cc*/ 	.short	0x010a
        /*05ce*/ 	.byte	0x3f
	.zero		1


	//   ....[85]....
        /*05d0*/ 	.word	0x00006a00
        /*05d4*/ 	.word	0x00000009
        /*05d8*/ 	.word	0x00000000
        /*05dc*/ 	.short	0x010a
        /*05de*/ 	.byte	0x3f
	.zero		1


	//   ....[86]....
        /*05e0*/ 	.word	0x00006a90
        /*05e4*/ 	.word	0x00000006
        /*05e8*/ 	.word	0x00000000
        /*05ec*/ 	.short	0x010a
        /*05ee*/ 	.byte	0x3f
	.zero		1


	//   ....[87]....
        /*05f0*/ 	.word	0x00006b20
        /*05f4*/ 	.word	0x00000009
        /*05f8*/ 	.word	0x00000000
        /*05fc*/ 	.short	0x010a
        /*05fe*/ 	.byte	0x3f
	.zero		1


	//   ....[88]....
        /*0600*/ 	.word	0x00006bb0
        /*0604*/ 	.word	0x00000006
        /*0608*/ 	.word	0x00000000
        /*060c*/ 	.short	0x010a
        /*060e*/ 	.byte	0x3f
	.zero		1


	//   ....[89]....
        /*0610*/ 	.word	0x00006c40
        /*0614*/ 	.word	0x00000009
        /*0618*/ 	.word	0x00000000
        /*061c*/ 	.short	0x010a
        /*061e*/ 	.byte	0x3f
	.zero		1


	//   ....[90]....
        /*0620*/ 	.word	0x00006cd0
        /*0624*/ 	.word	0x00000006
        /*0628*/ 	.word	0x00000000
        /*062c*/ 	.short	0x010a
        /*062e*/ 	.byte	0x3f
	.zero		1


	//   ....[91]....
        /*0630*/ 	.word	0x00006d60
        /*0634*/ 	.word	0x00000009
        /*0638*/ 	.word	0x00000000
        /*063c*/ 	.short	0x010a
        /*063e*/ 	.byte	0x3f
	.zero		1


	//   ....[92]....
        /*0640*/ 	.word	0x00006df0
        /*0644*/ 	.word	0x00000006
        /*0648*/ 	.word	0x00000000
        /*064c*/ 	.short	0x010a
        /*064e*/ 	.byte	0x3f
	.zero		1


	//   ....[93]....
        /*0650*/ 	.word	0x00006e80
        /*0654*/ 	.word	0x00000009
        /*0658*/ 	.word	0x00000000
        /*065c*/ 	.short	0x010a
        /*065e*/ 	.byte	0x3f
	.zero		1


	//   ....[94]....
        /*0660*/ 	.word	0x00006f10
        /*0664*/ 	.word	0x00000006
        /*0668*/ 	.word	0x00000000
        /*066c*/ 	.short	0x010a
        /*066e*/ 	.byte	0x3f
	.zero		1


	//   ....[95]....
        /*0670*/ 	.word	0x00006fa0
        /*0674*/ 	.word	0x00000009
        /*0678*/ 	.word	0x00000000
        /*067c*/ 	.short	0x010a
        /*067e*/ 	.byte	0x3f
	.zero		1


	//   ....[96]....
        /*0680*/ 	.word	0x00007030
        /*0684*/ 	.word	0x00000006
        /*0688*/ 	.word	0x00000000
        /*068c*/ 	.short	0x010a
        /*068e*/ 	.byte	0x3f
	.zero		1


	//   ....[97]....
        /*0690*/ 	.word	0x000070c0
        /*0694*/ 	.word	0x00000009
        /*0698*/ 	.word	0x00000000
        /*069c*/ 	.short	0x010a
        /*069e*/ 	.byte	0x3f
	.zero		1


	//   ....[98]....
        /*06a0*/ 	.word	0x00007150
        /*06a4*/ 	.word	0x00000006
        /*06a8*/ 	.word	0x00000000
        /*06ac*/ 	.short	0x010a
        /*06ae*/ 	.byte	0x3f
	.zero		1


	//   ....[99]....
        /*06b0*/ 	.word	0x000071e0
        /*06b4*/ 	.word	0x00000009
        /*06b8*/ 	.word	0x00000000
        /*06bc*/ 	.short	0x010a
        /*06be*/ 	.byte	0x3f
	.zero		1


	//   ....[100]....
        /*06c0*/ 	.word	0x00007270
        /*06c4*/ 	.word	0x00000006
        /*06c8*/ 	.word	0x00000000
        /*06cc*/ 	.short	0x010a
        /*06ce*/ 	.byte	0x3f
	.zero		1


	//   ....[101]....
        /*06d0*/ 	.word	0x00007300
        /*06d4*/ 	.word	0x00000009
        /*06d8*/ 	.word	0x00000000
        /*06dc*/ 	.short	0x010a
        /*06de*/ 	.byte	0x3f
	.zero		1


	//   ....[102]....
        /*06e0*/ 	.word	0x00007390
        /*06e4*/ 	.word	0x00000006
        /*06e8*/ 	.word	0x00000000
        /*06ec*/ 	.short	0x010a
        /*06ee*/ 	.byte	0x3f
	.zero		1


	//   ....[103]....
        /*06f0*/ 	.word	0x00007420
        /*06f4*/ 	.word	0x00000009
        /*06f8*/ 	.word	0x00000000
        /*06fc*/ 	.short	0x010a
        /*06fe*/ 	.byte	0x3f
	.zero		1


	//   ....[104]....
        /*0700*/ 	.word	0x000074b0
        /*0704*/ 	.word	0x00000006
        /*0708*/ 	.word	0x00000000
        /*070c*/ 	.short	0x010a
        /*070e*/ 	.byte	0x3f
	.zero		1


	//   ....[105]....
        /*0710*/ 	.word	0x00007540
        /*0714*/ 	.word	0x00000009
        /*0718*/ 	.word	0x00000000
        /*071c*/ 	.short	0x010a
        /*071e*/ 	.byte	0x3f
	.zero		1


	//   ....[106]....
        /*0720*/ 	.word	0x000075d0
        /*0724*/ 	.word	0x00000006
        /*0728*/ 	.word	0x00000000
        /*072c*/ 	.short	0x010a
        /*072e*/ 	.byte	0x3f
	.zero		1


	//   ....[107]....
        /*0730*/ 	.word	0x00007660
        /*0734*/ 	.word	0x00000009
        /*0738*/ 	.word	0x00000000
        /*073c*/ 	.short	0x010a
        /*073e*/ 	.byte	0x3f
	.zero		1


	//   ....[108]....
        /*0740*/ 	.word	0x000076f0
        /*0744*/ 	.word	0x00000006
        /*0748*/ 	.word	0x00000000
        /*074c*/ 	.short	0x010a
        /*074e*/ 	.byte	0x3f
	.zero		1


	//   ....[109]....
        /*0750*/ 	.word	0x00007780
        /*0754*/ 	.word	0x00000009
        /*0758*/ 	.word	0x00000000
        /*075c*/ 	.short	0x010a
        /*075e*/ 	.byte	0x3f
	.zero		1


	//   ....[110]....
        /*0760*/ 	.word	0x00007810
        /*0764*/ 	.word	0x00000006
        /*0768*/ 	.word	0x00000000
        /*076c*/ 	.short	0x010a
        /*076e*/ 	.byte	0x3f
	.zero		1


	//   ....[111]....
        /*0770*/ 	.word	0x000078a0
        /*0774*/ 	.word	0x00000003
        /*0778*/ 	.word	0x00000000
        /*077c*/ 	.short	0x010a
        /*077e*/ 	.byte	0x3f
	.zero		1


	//   ....[112]....
        /*0780*/ 	.word	0x00007900
        /*0784*/ 	.word	0x00000003
        /*0788*/ 	.word	0x00000000
        /*078c*/ 	.short	0x010a
        /*078e*/ 	.byte	0x3f
	.zero		1


	//   ....[113]....
        /*0790*/ 	.word	0x00007960
        /*0794*/ 	.word	0x00000004
        /*0798*/ 	.word	0x00000000
        /*079c*/ 	.short	0x010a
        /*079e*/ 	.byte	0x3f
	.zero		1


	//   ....[114]....
        /*07a0*/ 	.word	0x00007a30
        /*07a4*/ 	.word	0x0000000e
        /*07a8*/ 	.word	0x00000110
        /*07ac*/ 	.short	0x010a
        /*07ae*/ 	.byte	0x3f
	.zero		1


	//   ....[115]....
        /*07b0*/ 	.word	0x00007b00
        /*07b4*/ 	.word	0x00000007
        /*07b8*/ 	.word	0x00000000
        /*07bc*/ 	.short	0x010a
        /*07be*/ 	.byte	0x3f
	.zero		1


	//   ....[116]....
        /*07c0*/ 	.word	0x00007b50
        /*07c4*/ 	.word	0x00000009
        /*07c8*/ 	.word	0x00000000
        /*07cc*/ 	.short	0x010a
        /*07ce*/ 	.byte	0x3f
	.zero		1


	//   ....[117]....
        /*07d0*/ 	.word	0x00007ba0
        /*07d4*/ 	.word	0x00000006
        /*07d8*/ 	.word	0x00000000
        /*07dc*/ 	.short	0x010a
        /*07de*/ 	.byte	0x3f
	.zero		1


	//   ....[118]....
        /*07e0*/ 	.word	0x00007bf0
        /*07e4*/ 	.word	0x00000009
        /*07e8*/ 	.word	0x00000000
        /*07ec*/ 	.short	0x010a
        /*07ee*/ 	.byte	0x3f
	.zero		1


	//   ....[119]....
        /*07f0*/ 	.word	0x00007c40
        /*07f4*/ 	.word	0x00000006
        /*07f8*/ 	.word	0x00000000
        /*07fc*/ 	.short	0x010a
        /*07fe*/ 	.byte	0x3f
	.zero		1


	//   ....[120]....
        /*0800*/ 	.word	0x00007c90
        /*0804*/ 	.word	0x00000009
        /*0808*/ 	.word	0x00000000
        /*080c*/ 	.short	0x010a
        /*080e*/ 	.byte	0x3f
	.zero		1


	//   ....[121]....
        /*0810*/ 	.word	0x00007ce0
        /*0814*/ 	.word	0x00000006
        /*0818*/ 	.word	0x00000000
        /*081c*/ 	.short	0x010a
        /*081e*/ 	.byte	0x3f
	.zero		1


	//   ....[122]....
        /*0820*/ 	.word	0x00007d30
        /*0824*/ 	.word	0x00000009
        /*0828*/ 	.word	0x00000000
        /*082c*/ 	.short	0x010a
        /*082e*/ 	.byte	0x3f
	.zero		1


	//   ....[123]....
        /*0830*/ 	.word	0x00007d80
        /*0834*/ 	.word	0x00000006
        /*0838*/ 	.word	0x00000000
        /*083c*/ 	.short	0x010a
        /*083e*/ 	.byte	0x3f
	.zero		1


	//   ....[124]....
        /*0840*/ 	.word	0x00007dd0
        /*0844*/ 	.word	0x00000009
        /*0848*/ 	.word	0x00000000
        /*084c*/ 	.short	0x010a
        /*084e*/ 	.byte	0x3f
	.zero		1


	//   ....[125]....
        /*0850*/ 	.word	0x00007e20
        /*0854*/ 	.word	0x00000006
        /*0858*/ 	.word	0x00000000
        /*085c*/ 	.short	0x010a
        /*085e*/ 	.byte	0x3f
	.zero		1


	//   ....[126]....
        /*0860*/ 	.word	0x00007e70
        /*0864*/ 	.word	0x00000009
        /*0868*/ 	.word	0x00000000
        /*086c*/ 	.short	0x010a
        /*086e*/ 	.byte	0x3f
	.zero		1


	//   ....[127]....
        /*0870*/ 	.word	0x00007ec0
        /*0874*/ 	.word	0x00000006
        /*0878*/ 	.word	0x00000000
        /*087c*/ 	.short	0x010a
        /*087e*/ 	.byte	0x3f
	.zero		1


	//   ....[128]....
        /*0880*/ 	.word	0x00007f10
        /*0884*/ 	.word	0x00000009
        /*0888*/ 	.word	0x00000000
        /*088c*/ 	.short	0x010a
        /*088e*/ 	.byte	0x3f
	.zero		1


	//   ....[129]....
        /*0890*/ 	.word	0x00007f60
        /*0894*/ 	.word	0x00000006
        /*0898*/ 	.word	0x00000000
        /*089c*/ 	.short	0x010a
        /*089e*/ 	.byte	0x3f
	.zero		1


	//   ....[130]....
        /*08a0*/ 	.word	0x00007fb0
        /*08a4*/ 	.word	0x00000009
        /*08a8*/ 	.word	0x00000000
        /*08ac*/ 	.short	0x010a
        /*08ae*/ 	.byte	0x3f
	.zero		1


	//   ....[131]....
        /*08b0*/ 	.word	0x00008000
        /*08b4*/ 	.word	0x00000006
        /*08b8*/ 	.word	0x00000000
        /*08bc*/ 	.short	0x010a
        /*08be*/ 	.byte	0x3f
	.zero		1


	//   ....[132]....
        /*08c0*/ 	.word	0x00008050
        /*08c4*/ 	.word	0x00000009
        /*08c8*/ 	.word	0x00000000
        /*08cc*/ 	.short	0x010a
        /*08ce*/ 	.byte	0x3f
	.zero		1


	//   ....[133]....
        /*08d0*/ 	.word	0x000080a0
        /*08d4*/ 	.word	0x00000006
        /*08d8*/ 	.word	0x00000000
        /*08dc*/ 	.short	0x010a
        /*08de*/ 	.byte	0x3f
	.zero		1


	//   ....[134]....
        /*08e0*/ 	.word	0x000080f0
        /*08e4*/ 	.word	0x00000009
        /*08e8*/ 	.word	0x00000000
        /*08ec*/ 	.short	0x010a
        /*08ee*/ 	.byte	0x3f
	.zero		1


	//   ....[135]....
        /*08f0*/ 	.word	0x00008140
        /*08f4*/ 	.word	0x00000006
        /*08f8*/ 	.word	0x00000000
        /*08fc*/ 	.short	0x010a
        /*08fe*/ 	.byte	0x3f
	.zero		1


	//   ....[136]....
        /*0900*/ 	.word	0x00008190
        /*0904*/ 	.word	0x00000009
        /*0908*/ 	.word	0x00000000
        /*090c*/ 	.short	0x010a
        /*090e*/ 	.byte	0x3f
	.zero		1


	//   ....[137]....
        /*0910*/ 	.word	0x000081e0
        /*0914*/ 	.word	0x00000006
        /*0918*/ 	.word	0x00000000
        /*091c*/ 	.short	0x010a
        /*091e*/ 	.byte	0x3f
	.zero		1


	//   ....[138]....
        /*0920*/ 	.word	0x00008230
        /*0924*/ 	.word	0x00000009
        /*0928*/ 	.word	0x00000000
        /*092c*/ 	.short	0x010a
        /*092e*/ 	.byte	0x3f
	.zero		1


	//   ....[139]....
        /*0930*/ 	.word	0x00008280
        /*0934*/ 	.word	0x00000006
        /*0938*/ 	.word	0x00000000
        /*093c*/ 	.short	0x010a
        /*093e*/ 	.byte	0x3f
	.zero		1


	//   ....[140]....
        /*0940*/ 	.word	0x000082d0
        /*0944*/ 	.word	0x00000009
        /*0948*/ 	.word	0x00000000
        /*094c*/ 	.short	0x010a
        /*094e*/ 	.byte	0x3f
	.zero		1


	//   ....[141]....
        /*0950*/ 	.word	0x00008320
        /*0954*/ 	.word	0x00000006
        /*0958*/ 	.word	0x00000000
        /*095c*/ 	.short	0x010a
        /*095e*/ 	.byte	0x3f
	.zero		1


	//   ....[142]....
        /*0960*/ 	.word	0x00008370
        /*0964*/ 	.word	0x00000009
        /*0968*/ 	.word	0x00000000
        /*096c*/ 	.short	0x010a
        /*096e*/ 	.byte	0x3f
	.zero		1


	//   ....[143]....
        /*0970*/ 	.word	0x000083c0
        /*0974*/ 	.word	0x00000006
        /*0978*/ 	.word	0x00000000
        /*097c*/ 	.short	0x010a
        /*097e*/ 	.byte	0x3f
	.zero		1


	//   ....[144]....
        /*0980*/ 	.word	0x00008410
        /*0984*/ 	.word	0x00000009
        /*0988*/ 	.word	0x00000000
        /*098c*/ 	.short	0x010a
        /*098e*/ 	.byte	0x3f
	.zero		1


	//   ....[145]....
        /*0990*/ 	.word	0x00008460
        /*0994*/ 	.word	0x00000006
        /*0998*/ 	.word	0x00000000
        /*099c*/ 	.short	0x010a
        /*099e*/ 	.byte	0x3f
	.zero		1


	//   ....[146]....
        /*09a0*/ 	.word	0x000084b0
        /*09a4*/ 	.word	0x00000009
        /*09a8*/ 	.word	0x00000000
        /*09ac*/ 	.short	0x010a
        /*09ae*/ 	.byte	0x3f
	.zero		1


	//   ....[147]....
        /*09b0*/ 	.word	0x00008500
        /*09b4*/ 	.word	0x00000006
        /*09b8*/ 	.word	0x00000000
        /*09bc*/ 	.short	0x010a
        /*09be*/ 	.byte	0x3f
	.zero		1


	//----- nvinfo : EIATTR_NUM_MBARRIERS
	.align		4
.L_35:
        /*09c0*/ 	.byte	0x03, 0x38
        /*09c2*/ 	.short	0x0046


	//----- nvinfo : EIATTR_EXIT_INSTR_OFFSETS
	.align		4
        /*09c4*/ 	.byte	0x04, 0x1c
        /*09c6*/ 	.short	(.L_37 - .L_36)


	//   ....[0]....
.L_36:
        /*09c8*/ 	.word	0x00000a50


	//   ....[1]....
        /*09cc*/ 	.word	0x00001310


	//   ....[2]....
        /*09d0*/ 	.word	0x00005250


	//   ....[3]....
        /*09d4*/ 	.word	0x00005880


	//   ....[4]....
        /*09d8*/ 	.word	0x000078f0


	//----- nvinfo : EIATTR_MAX_THREADS
	.align		4
.L_37:
        /*09dc*/ 	.byte	0x04, 0x05
        /*09de*/ 	.short	(.L_39 - .L_38)
.L_38:
        /*09e0*/ 	.word	0x00000180
        /*09e4*/ 	.word	0x00000001
        /*09e8*/ 	.word	0x00000001


	//----- nvinfo : EIATTR_CRS_STACK_SIZE
	.align		4
.L_39:
        /*09ec*/ 	.byte	0x04, 0x1e
        /*09ee*/ 	.short	(.L_41 - .L_40)
.L_40:
        /*09f0*/ 	.word	0x00000000


	//----- nvinfo : EIATTR_CBANK_PARAM_SIZE
	.align		4
.L_41:
        /*09f4*/ 	.byte	0x03, 0x19
        /*09f6*/ 	.short	0x0470


	//----- nvinfo : EIATTR_PARAM_CBANK
	.align		4
        /*09f8*/ 	.byte	0x04, 0x0a
        /*09fa*/ 	.short	(.L_43 - .L_42)
	.align		4
.L_42:
        /*09fc*/ 	.word	index@(.nv.constant0._ZN7cutlass13device_kernelINS_4gemm6kernel13GemmUniversalIN4cute5tupleIJiiiiEEENS1_10collective13CollectiveMmaINS1_34MainloopSm90TmaGmmaWarpSpecializedILi34ENS5_IJNS4_1CILi1EEESB_SB_EEENS1_35KernelTmaWarpSpecializedCooperativeEEENS5_IJNSA_ILi128EEENSA_ILi80EEENSA_ILi16EEEEEENS_10bfloat16_tENS5_IJlSB_lEEESJ_SK_NS4_8TiledMMAINS4_8MMA_AtomIJNS4_4SM904GMMA27MMA_64x16x16_F32BF16BF16_SSILNSO_5MajorE0ELSQ_0ELNSO_7ScaleInE1ELSR_1EEEEEENS4_6LayoutINS5_IJNSA_ILi2EEESB_SB_EEENS5_IJSB_NSA_ILi0EEESX_EEEEENS5_IJNS4_10UnderscoreES10_S10_EEEEENS4_13SM90_TMA_LOADENS4_14ComposedLayoutINS4_7SwizzleILi1ELi4ELi3EEENS4_18smem_ptr_flag_bitsILi16EEENSU_INS5_IJNSA_ILi8EEESH_EEENS5_IJSH_SB_EEEEEEEvNS4_8identityES13_S1D_vS1E_EENS_8epilogue10collective6detail29Sm90TmaWarpSpecializedAdapterINS1H_15DefaultEpilogueISJ_SK_SK_NS1G_6thread17LinearCombinationISJ_Li1EffLNS1L_9ScaleType4KindE0ELNS_15FloatRoundStyleE2ESJ_EENS1_15EpilogueDefaultEEEEEvvEEEEvNT_6ParamsE)
        /*0a00*/ 	.short	0x0210
        /*0a02*/ 	.short	0x0470


	//----- nvinfo : EIATTR_SW_WAR
	.align		4
.L_43:
        /*0a04*/ 	.byte	0x04, 0x36
        /*0a06*/ 	.short	(.L_45 - .L_44)
.L_44:
        /*0a08*/ 	.word	0x00000008
.L_45:


//--------------------- .nv.callgraph             --------------------------
	.section	.nv.callgraph,"",@"SHT_CUDA_CALLGRAPH"
	.align	4
	.sectionentsize	8
	.align		4
        /*0000*/ 	.word	0x00000000
	.align		4
        /*0004*/ 	.word	0xffffffff
	.align		4
        /*0008*/ 	.word	index@(_ZN7cutlass13device_kernelINS_4gemm6kernel13GemmUniversalIN4cute5tupleIJiiiiEEENS1_10collective13CollectiveMmaINS1_34MainloopSm90TmaGmmaWarpSpecializedILi34ENS5_IJNS4_1CILi1EEESB_SB_EEENS1_35KernelTmaWarpSpecializedCooperativeEEENS5_IJNSA_ILi128EEENSA_ILi80EEENSA_ILi16EEEEEENS_10bfloat16_tENS5_IJlSB_lEEESJ_SK_NS4_8TiledMMAINS4_8MMA_AtomIJNS4_4SM904GMMA27MMA_64x16x16_F32BF16BF16_SSILNSO_5MajorE0ELSQ_0ELNSO_7ScaleInE1ELSR_1EEEEEENS4_6LayoutINS5_IJNSA_ILi2EEESB_SB_EEENS5_IJSB_NSA_ILi0EEESX_EEEEENS5_IJNS4_10UnderscoreES10_S10_EEEEENS4_13SM90_TMA_LOADENS4_14ComposedLayoutINS4_7SwizzleILi1ELi4ELi3EEENS4_18smem_ptr_flag_bitsILi16EEENSU_INS5_IJNSA_ILi8EEESH_EEENS5_IJSH_SB_EEEEEEEvNS4_8identityES13_S1D_vS1E_EENS_8epilogue10collective6detail29Sm90TmaWarpSpecializedAdapterINS1H_15DefaultEpilogueISJ_SK_SK_NS1G_6thread17LinearCombinationISJ_Li1EffLNS1L_9ScaleType4KindE0ELNS_15FloatRoundStyleE2ESJ_EENS1_15EpilogueDefaultEEEEEvvEEEEvNT_6ParamsE)
	.align		4
        /*000c*/ 	.word	index@(__assertfail)
	.align		4
        /*0010*/ 	.word	0x00000000
	.align		4
        /*0014*/ 	.word	0xfffffffe
	.align		4
        /*0018*/ 	.word	0x00000000
	.align		4
        /*001c*/ 	.word	0xfffffffd
	.align		4
        /*0020*/ 	.word	0x00000000
	.align		4
        /*0024*/ 	.word	0xfffffffc


//--------------------- .nv.constant4             --------------------------
	.section	.nv.constant4,"a",@progbits
	.align	8
	.align		8
.nv.constant4:
        /*0000*/ 	.dword	__assertfail
	.align		8
        /*0008*/ 	.dword	__unnamed_1
	.align		8
        /*0010*/ 	.dword	_ZN40_INTERNAL_0a0cd239_4_k_cu_84bad2f1_112804cuda3std3__45__cpo5beginE
	.align		8
        /*0018*/ 	.dword	_ZN40_INTERNAL_0a0cd239_4_k_cu_84bad2f1_112804cuda3std3__45__cpo3endE
	.align		8
        /*0020*/ 	.dword	_ZN40_INTERNAL_0a0cd239_4_k_cu_84bad2f1_112804cuda3std3__45__cpo6cbeginE
	.align		8
        /*0028*/ 	.dword	_ZN40_INTERNAL_0a0cd239_4_k_cu_84bad2f1_112804cuda3std3__45__cpo4cendE
	.align		8
        /*0030*/ 	.dword	_ZN40_INTERNAL_0a0cd239_4_k_cu_84bad2f1_112804cuda3std3__442_GLOBAL__N__0a0cd239_4_k_cu_84bad2f1_112806ignoreE
	.align		8
        /*0038*/ 	.dword	_ZN40_INTERNAL_0a0cd239_4_k_cu_84bad2f1_112804cuda3std3__419piecewise_constructE
	.align		8
        /*0040*/ 	.dword	_ZN40_INTERNAL_0a0cd239_4_k_cu_84bad2f1_112804cuda3std3__48in_placeE
	.align		8
        /*0048*/ 	.dword	_ZN40_INTERNAL_0a0cd239_4_k_cu_84bad2f1_112804cuda3std6ranges3__45__cpo4swapE
	.align		8
        /*0050*/ 	.dword	_ZN40_INTERNAL_0a0cd239_4_k_cu_84bad2f1_112804cuda3std6ranges3__45__cpo9iter_moveE
	.align		8
        /*0058*/ 	.dword	_ZN40_INTERNAL_0a0cd239_4_k_cu_84bad2f1_112804cute7productE
	.align		8
        /*0060*/ 	.dword	_ZN40_INTERNAL_0a0cd239_4_k_cu_84bad2f1_112804cute1_E
	.align		8
        /*0068*/ 	.dword	$str$22
	.align		8
        /*0070*/ 	.dword	$str$23


//--------------------- .text._ZN7cutlass13device_kernelINS_4gemm6kernel13GemmUniversalIN4cute5tupleIJiiiiEEENS1_10collective13CollectiveMmaINS1_34MainloopSm90TmaGmmaWarpSpecializedILi34ENS5_IJNS4_1CILi1EEESB_SB_EEENS1_35KernelTmaWarpSpecializedCooperativeEEENS5_IJNSA_ILi128EEENSA_ILi80EEENSA_ILi16EEEEEENS_10bfloat16_tENS5_IJlSB_lEEESJ_SK_NS4_8TiledMMAINS4_8MMA_AtomIJNS4_4SM904GMMA27MMA_64x16x16_F32BF16BF16_SSILNSO_5MajorE0ELSQ_0ELNSO_7ScaleInE1ELSR_1EEEEEENS4_6LayoutINS5_IJNSA_ILi2EEESB_SB_EEENS5_IJSB_NSA_ILi0EEESX_EEEEENS5_IJNS4_10UnderscoreES10_S10_EEEEENS4_13SM90_TMA_LOADENS4_14ComposedLayoutINS4_7SwizzleILi1ELi4ELi3EEENS4_18smem_ptr_flag_bitsILi16EEENSU_INS5_IJNSA_ILi8EEESH_EEENS5_IJSH_SB_EEEEEEEvNS4_8identityES13_S1D_vS1E_EENS_8epilogue10collective6detail29Sm90TmaWarpSpecializedAdapterINS1H_15DefaultEpilogueISJ_SK_SK_NS1G_6thread17LinearCombinationISJ_Li1EffLNS1L_9ScaleType4KindE0ELNS_15FloatRoundStyleE2ESJ_EENS1_15EpilogueDefaultEEEEEvvEEEEvNT_6ParamsE --------------------------
	.section	.text._ZN7cutlass13device_kernelINS_4gemm6kernel13GemmUniversalIN4cute5tupleIJiiiiEEENS1_10collective13CollectiveMmaINS1_34MainloopSm90TmaGmmaWarpSpecializedILi34ENS5_IJNS4_1CILi1EEESB_SB_EEENS1_35KernelTmaWarpSpecializedCooperativeEEENS5_IJNSA_ILi128EEENSA_ILi80EEENSA_ILi16EEEEEENS_10bfloat16_tENS5_IJlSB_lEEESJ_SK_NS4_8TiledMMAINS4_8MMA_AtomIJNS4_4SM904GMMA27MMA_64x16x16_F32BF16BF16_SSILNSO_5MajorE0ELSQ_0ELNSO_7ScaleInE1ELSR_1EEEEEENS4_6LayoutINS5_IJNSA_ILi2EEESB_SB_EEENS5_IJSB_NSA_ILi0EEESX_EEEEENS5_IJNS4_10UnderscoreES10_S10_EEEEENS4_13SM90_TMA_LOADENS4_14ComposedLayoutINS4_7SwizzleILi1ELi4ELi3EEENS4_18smem_ptr_flag_bitsILi16EEENSU_INS5_IJNSA_ILi8EEESH_EEENS5_IJSH_SB_EEEEEEEvNS4_8identityES13_S1D_vS1E_EENS_8epilogue10collective6detail29Sm90TmaWarpSpecializedAdapterINS1H_15DefaultEpilogueISJ_SK_SK_NS1G_6thread17LinearCombinationISJ_Li1EffLNS1L_9ScaleType4KindE0ELNS_15FloatRoundStyleE2ESJ_EENS1_15EpilogueDefaultEEEEEvvEEEEvNT_6ParamsE,"ax",@progbits
	.align	128
.text._ZN7cutlass13device_kernelINS_4gemm6kernel13GemmUniversalIN4cute5tupleIJiiiiEEENS1_10collective13CollectiveMmaINS1_34MainloopSm90TmaGmmaWarpSpecializedILi34ENS5_IJNS4_1CILi1EEESB_SB_EEENS1_35KernelTmaWarpSpecializedCooperativeEEENS5_IJNSA_ILi128EEENSA_ILi80EEENSA_ILi16EEEEEENS_10bfloat16_tENS5_IJlSB_lEEESJ_SK_NS4_8TiledMMAINS4_8MMA_AtomIJNS4_4SM904GMMA27MMA_64x16x16_F32BF16BF16_SSILNSO_5MajorE0ELSQ_0ELNSO_7ScaleInE1ELSR_1EEEEEENS4_6LayoutINS5_IJNSA_ILi2EEESB_SB_EEENS5_IJSB_NSA_ILi0EEESX_EEEEENS5_IJNS4_10UnderscoreES10_S10_EEEEENS4_13SM90_TMA_LOADENS4_14ComposedLayoutINS4_7SwizzleILi1ELi4ELi3EEENS4_18smem_ptr_flag_bitsILi16EEENSU_INS5_IJNSA_ILi8EEESH_EEENS5_IJSH_SB_EEEEEEEvNS4_8identityES13_S1D_vS1E_EENS_8epilogue10collective6detail29Sm90TmaWarpSpecializedAdapterINS1H_15DefaultEpilogueISJ_SK_SK_NS1G_6thread17LinearCombinationISJ_Li1EffLNS1L_9ScaleType4KindE0ELNS_15FloatRoundStyleE2ESJ_EENS1_15EpilogueDefaultEEEEEvvEEEEvNT_6ParamsE:
        .type           _ZN7cutlass13device_kernelINS_4gemm6kernel13GemmUniversalIN4cute5tupleIJiiiiEEENS1_10collective13CollectiveMmaINS1_34MainloopSm90TmaGmmaWarpSpecializedILi34ENS5_IJNS4_1CILi1EEESB_SB_EEENS1_35KernelTmaWarpSpecializedCooperativeEEENS5_IJNSA_ILi128EEENSA_ILi80EEENSA_ILi16EEEEEENS_10bfloat16_tENS5_IJlSB_lEEESJ_SK_NS4_8TiledMMAINS4_8MMA_AtomIJNS4_4SM904GMMA27MMA_64x16x16_F32BF16BF16_SSILNSO_5MajorE0ELSQ_0ELNSO_7ScaleInE1ELSR_1EEEEEENS4_6LayoutINS5_IJNSA_ILi2EEESB_SB_EEENS5_IJSB_NSA_ILi0EEESX_EEEEENS5_IJNS4_10UnderscoreES10_S10_EEEEENS4_13SM90_TMA_LOADENS4_14ComposedLayoutINS4_7SwizzleILi1ELi4ELi3EEENS4_18smem_ptr_flag_bitsILi16EEENSU_INS5_IJNSA_ILi8EEESH_EEENS5_IJSH_SB_EEEEEEEvNS4_8identityES13_S1D_vS1E_EENS_8epilogue10collective6detail29Sm90TmaWarpSpecializedAdapterINS1H_15DefaultEpilogueISJ_SK_SK_NS1G_6thread17LinearCombinationISJ_Li1EffLNS1L_9ScaleType4KindE0ELNS_15FloatRoundStyleE2ESJ_EENS1_15EpilogueDefaultEEEEEvvEEEEvNT_6ParamsE,@function
        .size           _ZN7cutlass13device_kernelINS_4gemm6kernel13GemmUniversalIN4cute5tupleIJiiiiEEENS1_10collective13CollectiveMmaINS1_34MainloopSm90TmaGmmaWarpSpecializedILi34ENS5_IJNS4_1CILi1EEESB_SB_EEENS1_35KernelTmaWarpSpecializedCooperativeEEENS5_IJNSA_ILi128EEENSA_ILi80EEENSA_ILi16EEEEEENS_10bfloat16_tENS5_IJlSB_lEEESJ_SK_NS4_8TiledMMAINS4_8MMA_AtomIJNS4_4SM904GMMA27MMA_64x16x16_F32BF16BF16_SSILNSO_5MajorE0ELSQ_0ELNSO_7ScaleInE1ELSR_1EEEEEENS4_6LayoutINS5_IJNSA_ILi2EEESB_SB_EEENS5_IJSB_NSA_ILi0EEESX_EEEEENS5_IJNS4_10UnderscoreES10_S10_EEEEENS4_13SM90_TMA_LOADENS4_14ComposedLayoutINS4_7SwizzleILi1ELi4ELi3EEENS4_18smem_ptr_flag_bitsILi16EEENSU_INS5_IJNSA_ILi8EEESH_EEENS5_IJSH_SB_EEEEEEEvNS4_8identityES13_S1D_vS1E_EENS_8epilogue10collective6detail29Sm90TmaWarpSpecializedAdapterINS1H_15DefaultEpilogueISJ_SK_SK_NS1G_6thread17LinearCombinationISJ_Li1EffLNS1L_9ScaleType4KindE0ELNS_15FloatRoundStyleE2ESJ_EENS1_15EpilogueDefaultEEEEEvvEEEEvNT_6ParamsE,(.L_x_207 - _ZN7cutlass13device_kernelINS_4gemm6kernel13GemmUniversalIN4cute5tupleIJiiiiEEENS1_10collective13CollectiveMmaINS1_34MainloopSm90TmaGmmaWarpSpecializedILi34ENS5_IJNS4_1CILi1EEESB_SB_EEENS1_35KernelTmaWarpSpecializedCooperativeEEENS5_IJNSA_ILi128EEENSA_ILi80EEENSA_ILi16EEEEEENS_10bfloat16_tENS5_IJlSB_lEEESJ_SK_NS4_8TiledMMAINS4_8MMA_AtomIJNS4_4SM904GMMA27MMA_64x16x16_F32BF16BF16_SSILNSO_5MajorE0ELSQ_0ELNSO_7ScaleInE1ELSR_1EEEEEENS4_6LayoutINS5_IJNSA_ILi2EEESB_SB_EEENS5_IJSB_NSA_ILi0EEESX_EEEEENS5_IJNS4_10UnderscoreES10_S10_EEEEENS4_13SM90_TMA_LOADENS4_14ComposedLayoutINS4_7SwizzleILi1ELi4ELi3EEENS4_18smem_ptr_flag_bitsILi16EEENSU_INS5_IJNSA_ILi8EEESH_EEENS5_IJSH_SB_EEEEEEEvNS4_8identityES13_S1D_vS1E_EENS_8epilogue10collective6detail29Sm90TmaWarpSpecializedAdapterINS1H_15DefaultEpilogueISJ_SK_SK_NS1G_6thread17LinearCombinationISJ_Li1EffLNS1L_9ScaleType4KindE0ELNS_15FloatRoundStyleE2ESJ_EENS1_15EpilogueDefaultEEEEEvvEEEEvNT_6ParamsE)
        .other          _ZN7cutlass13device_kernelINS_4gemm6kernel13GemmUniversalIN4cute5tupleIJiiiiEEENS1_10collective13CollectiveMmaINS1_34MainloopSm90TmaGmmaWarpSpecializedILi34ENS5_IJNS4_1CILi1EEESB_SB_EEENS1_35KernelTmaWarpSpecializedCooperativeEEENS5_IJNSA_ILi128EEENSA_ILi80EEENSA_ILi16EEEEEENS_10bfloat16_tENS5_IJlSB_lEEESJ_SK_NS4_8TiledMMAINS4_8MMA_AtomIJNS4_4SM904GMMA27MMA_64x16x16_F32BF16BF16_SSILNSO_5MajorE0ELSQ_0ELNSO_7ScaleInE1ELSR_1EEEEEENS4_6LayoutINS5_IJNSA_ILi2EEESB_SB_EEENS5_IJSB_NSA_ILi0EEESX_EEEEENS5_IJNS4_10UnderscoreES10_S10_EEEEENS4_13SM90_TMA_LOADENS4_14ComposedLayoutINS4_7SwizzleILi1ELi4ELi3EEENS4_18smem_ptr_flag_bitsILi16EEENSU_INS5_IJNSA_ILi8EEESH_EEENS5_IJSH_SB_EEEEEEEvNS4_8identityES13_S1D_vS1E_EENS_8epilogue10collective6detail29Sm90TmaWarpSpecializedAdapterINS1H_15DefaultEpilogueISJ_SK_SK_NS1G_6thread17LinearCombinationISJ_Li1EffLNS1L_9ScaleType4KindE0ELNS_15FloatRoundStyleE2ESJ_EENS1_15EpilogueDefaultEEEEEvvEEEEvNT_6ParamsE,@"STO_CUDA_ENTRY STV_DEFAULT"
_ZN7cutlass13device_kernelINS_4gemm6kernel13GemmUniversalIN4cute5tupleIJiiiiEEENS1_10collective13CollectiveMmaINS1_34MainloopSm90TmaGmmaWarpSpecializedILi34ENS5_IJNS4_1CILi1EEESB_SB_EEENS1_35KernelTmaWarpSpecializedCooperativeEEENS5_IJNSA_ILi128EEENSA_ILi80EEENSA_ILi16EEEEEENS_10bfloat16_tENS5_IJlSB_lEEESJ_SK_NS4_8TiledMMAINS4_8MMA_AtomIJNS4_4SM904GMMA27MMA_64x16x16_F32BF16BF16_SSILNSO_5MajorE0ELSQ_0ELNSO_7ScaleInE1ELSR_1EEEEEENS4_6LayoutINS5_IJNSA_ILi2EEESB_SB_EEENS5_IJSB_NSA_ILi0EEESX_EEEEENS5_IJNS4_10UnderscoreES10_S10_EEEEENS4_13SM90_TMA_LOADENS4_14ComposedLayoutINS4_7SwizzleILi1ELi4ELi3EEENS4_18smem_ptr_flag_bitsILi16EEENSU_INS5_IJNSA_ILi8EEESH_EEENS5_IJSH_SB_EEEEEEEvNS4_8identityES13_S1D_vS1E_EENS_8epilogue10collective6detail29Sm90TmaWarpSpecializedAdapterINS1H_15DefaultEpilogueISJ_SK_SK_NS1G_6thread17LinearCombinationISJ_Li1EffLNS1L_9ScaleType4KindE0ELNS_15FloatRoundStyleE2ESJ_EENS1_15EpilogueDefaultEEEEEvvEEEEvNT_6ParamsE:
[----:B------:R-:W0:Y:S01]  /*0000*/  LDC R1, c[0x0][0x28] ;  /* 0x00000a00ff017b82 */ /* 0x000e220000000800 */
[----:B------:R-:W1:Y:S01]  /*0010*/  S2R R3, SR_TID.X ;  /* 0x0000000000037919 */ /* 0x000e620000002100 */
[----:B------:R-:W-:Y:S01]  /*0020*/  ELECT P0, URZ, PT ;  /* 0x00000000003f782f */ /* 0x000fe20003800000 */
[----:B------:R-:W-:Y:S01]  /*0030*/  BSSY B0, `(.L_x_0) ;  /* 0x000000f000007945 */ /* 0x000fe20003800000 */
[--C-:B-1----:R-:W-:Y:S02]  /*0040*/  SHF.R.U32.HI R0, RZ, 0x5, R3.reuse ;  /* 0x00000005ff007819 */ /* 0x102fe40000011603 */
[----:B------:R-:W-:-:S03]  /*0050*/  SHF.R.U32.HI R14, RZ, 0x7, R3 ;  /* 0x00000007ff0e7819 */ /* 0x000fc60000011603 */
[----:B------:R-:W1:Y:S04]  /*0060*/  SHFL.IDX PT, R4, R0, RZ, 0x1f ;  /* 0x00001fff00047589 */ /* 0x000e6800000e0000 */
[----:B------:R2:W3:Y:S01]  /*0070*/  SHFL.IDX PT, R10, R14, RZ, 0x1f ;  /* 0x00001fff0e0a7589 */ /* 0x0004e200000e0000 */
[----:B-1----:R-:W-:-:S13]  /*0080*/  ISETP.NE.OR P0, PT, R4, RZ, !P0 ;  /* 0x000000ff0400720c */ /* 0x002fda0004705670 */
[----:B0-23--:R-:W-:Y:S05]  /*0090*/  @P0 BRA `(.L_x_1) ;  /* 0x0000000000200947 */ /* 0x00dfea0003800000 */
[----:B------:R-:W-:Y:S02]  /*00a0*/  ULDC.64 UR4, c[0x0][0x198] ;  /* 0x0000660000047ab9 */ /* 0x000fe40000000a00 */
[----:B------:R-:W-:Y:S02]  /*00b0*/  UIADD3 UR6, UP0, UR4, 0xf0, URZ ;  /* 0x000000f004067890 */ /* 0x000fe4000ff1e03f */
[----:B------:R-:W-:Y:S02]  /*00c0*/  UIADD3 UR4, UP1, UR4, 0x1f0, URZ ;  /* 0x000001f004047890 */ /* 0x000fe4000ff3e03f */
[----:B------:R-:W-:Y:S02]  /*00d0*/  UIADD3.X UR7, URZ, UR5, URZ, UP0, !UPT ;  /* 0x000000053f077290 */ /* 0x000fe400087fe43f */
[----:B------:R-:W-:-:S07]  /*00e0*/  UIADD3.X UR5, URZ, UR5, URZ, UP1, !UPT ;  /* 0x000000053f057290 */ /* 0x000fce0008ffe43f */
[----:B------:R0:W-:Y:S02]  /*00f0*/  UTMACCTL.PF [UR6] ;  /* 0x00000000060079b9 */ /* 0x0001e40008040000 */
[----:B------:R0:W-:Y:S02]  /*0100*/  UTMACCTL.PF [UR4] ;  /* 0x00000000040079b9 */ /* 0x0001e40008040000 */
[----:B0-----:R-:W-:Y:S01]  /*0110*/  NOP ;  /* 0x0000000000007918 */ /* 0x001fe20000000000 */
.L_x_1:
[----:B------:R-:W-:Y:S05]  /*0120*/  BSYNC B0 ;  /* 0x0000000000007941 */ /* 0x000fea0003800000 */
.L_x_0:
[----:B------:R-:W0:Y:S02]  /*0130*/  SHFL.IDX PT, R2, R0, RZ, 0x1f ;  /* 0x00001fff00027589 */ /* 0x000e2400000e0000 */
[----:B0-----:R-:W-:-:S13]  /*0140*/  ISETP.NE.AND P0, PT, R2, RZ, PT ;  /* 0x000000ff0200720c */ /* 0x001fda0003f05270 */
[----:B------:R-:W-:Y:S05]  /*0150*/  @P0 BRA `(.L_x_2) ;  /* 0x0000000400540947 */ /* 0x000fea0003800000 */
[----:B------:R-:W-:Y:S01]  /*0160*/  ELECT P0, URZ, PT ;  /* 0x00000000003f782f */ /* 0x000fe20003800000 */
[----:B------:R-:W-:-:S12]  /*0170*/  BSSY B0, `(.L_x_2) ;  /* 0x0000053000007945 */ /* 0x000fd80003800000 */
[----:B------:R-:W-:Y:S05]  /*0180*/  @!P0 BRA `(.L_x_3) ;  /* 0x0000000400448947 */ /* 0x000fea0003800000 */
[----:B------:R-:W0:Y:S01]  /*0190*/  S2UR UR8, SR_CgaCtaId ;  /* 0x00000000000879c3 */ /* 0x000e220000008800 */
[----:B------:R-:W-:Y:S01]  /*01a0*/  UMOV UR4, 0x400 ;  /* 0x0000040000047882 */ /* 0x000fe20000000000 */
[----:B------:R-:W-:Y:S01]  /*01b0*/  UMOV UR5, 0x1 ;  /* 0x0000000100057882 */ /* 0x000fe20000000000 */
[----:B------:R-:W-:Y:S02]  /*01c0*/  UMOV UR6, 0x100 ;  /* 0x0000010000067882 */ /* 0x000fe40000000000 */
[----:B------:R-:W-:-:S04]  /*01d0*/  UIADD3 UR6, -UR6, 0x100000, URZ ;  /* 0x0010000006067890 */ /* 0x000fc8000fffe13f */
[----:B------:R-:W-:Y:S02]  /*01e0*/  USHF.L.U32 UR7, UR6, 0xb, URZ ;  /* 0x0000000b06077899 */ /* 0x000fe4000800063f */
[----:B------:R-:W-:Y:S02]  /*01f0*/  USHF.L.U32 UR6, UR6, 0x1, URZ ;  /* 0x0000000106067899 */ /* 0x000fe4000800063f */
[----:B0-----:R-:W-:Y:S02]  /*0200*/  ULEA UR8, UR8, UR4, 0x18 ;  /* 0x0000000408087291 */ /* 0x001fe4000f8ec03f */
[----:B------:R-:W-:-:S04]  /*0210*/  UIADD3 UR4, -UR5, 0x100000, URZ ;  /* 0x0010000005047890 */ /* 0x000fc8000fffe13f */
[----:B------:R-:W-:Y:S02]  /*0220*/  USHF.L.U32 UR5, UR4, 0xb, URZ ;  /* 0x0000000b04057899 */ /* 0x000fe4000800063f */
[----:B------:R-:W-:Y:S01]  /*0230*/  USHF.L.U32 UR4, UR4, 0x1, URZ ;  /* 0x0000000104047899 */ /* 0x000fe2000800063f */
[----:B------:R-:W0:Y:S11]  /*0240*/  FENCE.VIEW.ASYNC.S ;  /* 0x00000000000073c6 */ /* 0x000e360000000000 */
[----:B0-----:R0:W1:Y:S01]  /*0250*/  SYNCS.EXCH.64 URZ, [UR8], UR4 ;  /* 0x00000004083f75b2 */ /* 0x0010620008000100 */
[----:B------:R0:W2:Y:S01]  /*0260*/  SYNCS.EXCH.64 URZ, [UR8+0x110], UR6 ;  /* 0x00011006083f75b2 */ /* 0x0000a20008000100 */
[----:B------:R0:W3:Y:S01]  /*0270*/  SYNCS.EXCH.64 URZ, [UR8+0x8], UR4 ;  /* 0x00000804083f75b2 */ /* 0x0000e20008000100 */
[----:B------:R0:W4:Y:S01]  /*0280*/  SYNCS.EXCH.64 URZ, [UR8+0x118], UR6 ;  /* 0x00011806083f75b2 */ /* 0x0001220008000100 */
[----:B------:R0:W0:Y:S01]  /*0290*/  SYNCS.EXCH.64 URZ, [UR8+0x10], UR4 ;  /* 0x00001004083f75b2 */ /* 0x0000220008000100 */
        /* <DEDUP_REMOVED lines=63> */
[----:B-1234-:R-:W-:Y:S01]  /*0690*/  NOP ;  /* 0x0000000000007918 */ /* 0x01efe20000000000 */
.L_x_3:
[----:B0-----:R-:W-:Y:S05]  /*06a0*/  BSYNC B0 ;  /* 0x0000000000007941 */ /* 0x001fea0003800000 */
.L_x_2:
[----:B------:R-:W0:Y:S01]  /*06b0*/  SHFL.IDX PT, R0, R0, RZ, 0x1f ;  /* 0x00001fff00007589 */ /* 0x000e2200000e0000 */
[----:B------:R-:W-:Y:S01]  /*06c0*/  ELECT P0, URZ, PT ;  /* 0x00000000003f782f */ /* 0x000fe20003800000 */
[----:B------:R-:W1:Y:S01]  /*06d0*/  LDC R2, c[0x0][0x65c] ;  /* 0x00019700ff027b82 */ /* 0x000e620000000800 */
[----:B------:R-:W-:Y:S01]  /*06e0*/  SHF.R.S32.HI R7, RZ, 0x1f, R4 ;  /* 0x0000001fff077819 */ /* 0x000fe20000011404 */
[----:B------:R-:W2:Y:S01]  /*06f0*/  S2R R5, SR_CTAID.Y ;  /* 0x0000000000057919 */ /* 0x000ea20000002600 */
[----:B------:R-:W-:Y:S01]  /*0700*/  UMOV UR4, 0x20 ;  /* 0x0000002000047882 */ /* 0x000fe20000000000 */
[----:B------:R-:W-:Y:S01]  /*0710*/  NOP ;  /* 0x0000000000007918 */ /* 0x000fe20000000000 */
[----:B------:R-:W-:Y:S01]  /*0720*/  LEA.HI R7, R7, R4, RZ, 0x2 ;  /* 0x0000000407077211 */ /* 0x000fe200078f10ff */
[----:B------:R-:W3:Y:S01]  /*0730*/  S2R R6, SR_CTAID.X ;  /* 0x0000000000067919 */ /* 0x000ee20000002500 */
[----:B------:R-:W-:Y:S01]  /*0740*/  ISETP.NE.AND P2, PT, R10, RZ, PT ;  /* 0x000000ff0a00720c */ /* 0x000fe20003f45270 */
[----:B------:R-:W-:Y:S01]  /*0750*/  NOP ;  /* 0x0000000000007918 */ /* 0x000fe20000000000 */
[----:B------:R-:W-:-:S02]  /*0760*/  LOP3.LUT R7, R7, 0xfffffffc, RZ, 0xc0, !PT ;  /* 0xfffffffc07077812 */ /* 0x000fc400078ec0ff */
[----:B0-----:R-:W-:Y:S02]  /*0770*/  ISETP.NE.OR P0, PT, R0, RZ, !P0 ;  /* 0x000000ff0000720c */ /* 0x001fe40004705670 */
[----:B-1----:R-:W-:-:S04]  /*0780*/  ISETP.NE.AND P3, PT, R2, 0x1, PT ;  /* 0x000000010200780c */ /* 0x002fc80003f65270 */
[----:B------:R-:W-:Y:S01]  /*0790*/  P2R R0, PR, RZ, 0x8 ;  /* 0x00000008ff007803 */ /* 0x000fe20000000000 */
[----:B------:R-:W-:Y:S01]  /*07a0*/  IMAD.IADD R0, R4, 0x1, -R7 ;  /* 0x0000000104007824 */ /* 0x000fe200078e0a07 */
[----:B------:R-:W-:Y:S01]  /*07b0*/  LOP3.LUT R4, R3, 0x7f, RZ, 0xc0, !PT ;  /* 0x0000007f03047812 */ /* 0x000fe200078ec0ff */
[----:B------:R-:W-:-:S03]  /*07c0*/  IMAD.MOV.U32 R7, RZ, RZ, RZ ;  /* 0x000000ffff077224 */ /* 0x000fc600078e00ff */
[----:B------:R-:W-:Y:S01]  /*07d0*/  ISETP.NE.AND P1, PT, R0, 0x3, PT ;  /* 0x000000030000780c */ /* 0x000fe20003f25270 */
[----:B------:R-:W-:Y:S01]  /*07e0*/  VOTEU.ALL UP0, P0 ;  /* 0x00000000003f7886 */ /* 0x000fe20000000000 */
[----:B------:R-:W-:Y:S01]  /*07f0*/  VOTEU.ALL UP1, P0 ;  /* 0x00000000003f7886 */ /* 0x000fe20000020000 */
[----:B------:R-:W3:Y:S01]  /*0800*/  @P3 LDC R17, c[0x0][0x10] ;  /* 0x00000400ff113b82 */ /* 0x000ee20000000800 */
[----:B--2---:R-:W-:Y:S02]  /*0810*/  @P3 IMAD.MOV.U32 R8, RZ, RZ, R5 ;  /* 0x000000ffff083224 */ /* 0x004fe400078e0005 */
[----:B------:R-:W-:Y:S01]  /*0820*/  @!UP0 UMOV UR6, 0x400 ;  /* 0x0000040000068882 */ /* 0x000fe20000000000 */
[----:B------:R-:W-:-:S04]  /*0830*/  @!UP0 UIADD3 UR4, -UR4, 0x100000, URZ ;  /* 0x0010000004048890 */ /* 0x000fc8000fffe13f */
[----:B------:R-:W-:Y:S02]  /*0840*/  @!UP0 USHF.L.U32 UR5, UR4, 0xb, URZ ;  /* 0x0000000b04058899 */ /* 0x000fe4000800063f */
[----:B------:R-:W-:Y:S01]  /*0850*/  @!UP0 USHF.L.U32 UR4, UR4, 0x1, URZ ;  /* 0x0000000104048899 */ /* 0x000fe2000800063f */
[----:B------:R-:W-:Y:S01]  /*0860*/  @P3 IMAD.MOV.U32 R9, RZ, RZ, RZ ;  /* 0x000000ffff093224 */ /* 0x000fe200078e00ff */
[----:B------:R-:W0:Y:S08]  /*0870*/  @!UP0 S2UR UR7, SR_CgaCtaId ;  /* 0x00000000000789c3 */ /* 0x000e300000008800 */
[----:B------:R-:W1:Y:S01]  /*0880*/  @!P3 LDC R11, c[0x0][0xc] ;  /* 0x00000300ff0bbb82 */ /* 0x000e620000000800 */
[----:B---3--:R-:W-:Y:S01]  /*0890*/  @P3 IMAD.WIDE.U32 R16, R6, R17, R8 ;  /* 0x0000001106103225 */ /* 0x008fe200078e0008 */
[----:B0-----:R-:W-:Y:S01]  /*08a0*/  @!UP0 ULEA UR8, UR7, UR6, 0x18 ;  /* 0x0000000607088291 */ /* 0x001fe2000f8ec03f */
[----:B------:R-:W-:-:S02]  /*08b0*/  VOTEU.ALL UP0, P0 ;  /* 0x00000000003f7886 */ /* 0x000fc40000000000 */
[----:B------:R-:W-:Y:S01]  /*08c0*/  ULDC UR6, c[0x0][0xc] ;  /* 0x0000030000067ab9 */ /* 0x000fe20000000800 */
[----:B------:R-:W-:Y:S01]  /*08d0*/  ISETP.EQ.OR P0, PT, R0, RZ, !P1 ;  /* 0x000000ff0000720c */ /* 0x000fe20004f02670 */
[----:B------:R-:W-:-:S03]  /*08e0*/  ULDC UR7, c[0x0][0x10] ;  /* 0x0000040000077ab9 */ /* 0x000fc60000000800 */
[C---:B------:R-:W-:Y:S01]  /*08f0*/  ISETP.EQ.AND P0, PT, R10.reuse, RZ, P0 ;  /* 0x000000ff0a00720c */ /* 0x040fe20000702270 */
[----:B------:R-:W-:Y:S02]  /*0900*/  VIADD R10, R10, 0xffffffff ;  /* 0xffffffff0a0a7836 */ /* 0x000fe40000000000 */
[----:B-1----:R-:W-:Y:S01]  /*0910*/  @!P3 IMAD.WIDE.U32 R8, R11, R5, R6 ;  /* 0x000000050b08b225 */ /* 0x002fe200078e0006 */
[----:B------:R-:W0:Y:S02]  /*0920*/  FENCE.VIEW.ASYNC.S ;  /* 0x00000000000073c6 */ /* 0x000e240000000000 */
[----:B0-----:R-:W0:Y:S01]  /*0930*/  @!UP0 SYNCS.EXCH.64 URZ, [UR8+0x230], UR4 ;  /* 0x00023004083f85b2 */ /* 0x001e220008000100 */
[----:B------:R-:W-:Y:S01]  /*0940*/  SEL R18, RZ, 0x1, !P0 ;  /* 0x00000001ff127807 */ /* 0x000fe20004000000 */
[----:B------:R-:W-:Y:S01]  /*0950*/  @P3 IMAD.MOV.U32 R11, RZ, RZ, RZ ;  /* 0x000000ffff0b3224 */ /* 0x000fe200078e00ff */
[----:B------:R-:W-:Y:S01]  /*0960*/  ISETP.GE.U32.AND P1, PT, R10, 0x2, PT ;  /* 0x000000020a00780c */ /* 0x000fe20003f26070 */
[----:B------:R-:W-:-:S02]  /*0970*/  @!P3 IMAD.MOV.U32 R16, RZ, RZ, R8 ;  /* 0x000000ffff10b224 */ /* 0x000fc400078e0008 */
[----:B------:R-:W-:Y:S01]  /*0980*/  @P3 IMAD.IADD R17, R17, 0x1, R11 ;  /* 0x0000000111113824 */ /* 0x000fe200078e020b */
[----:B------:R-:W-:Y:S01]  /*0990*/  SEL R18, R18, 0x2, P1 ;  /* 0x0000000212127807 */ /* 0x000fe20000800000 */
[----:B------:R-:W-:Y:S01]  /*09a0*/  @!P3 IMAD.MOV.U32 R17, RZ, RZ, R9 ;  /* 0x000000ffff11b224 */ /* 0x000fe200078e0009 */
[----:B------:R1:W0:Y:S01]  /*09b0*/  @!UP1 SYNCS.EXCH.64 URZ, [UR8+0x238], UR4 ;  /* 0x00023804083f95b2 */ /* 0x0002220008000100 */
[----:B------:R-:W-:Y:S01]  /*09c0*/  NOP ;  /* 0x0000000000007918 */ /* 0x000fe20000000000 */
[----:B-1----:R-:W-:-:S03]  /*09d0*/  UIMAD.WIDE.U32 UR4, UR6, UR7, URZ ;  /* 0x00000007060472a5 */ /* 0x002fc6000f8e003f */
[----:B------:R-:W-:Y:S02]  /*09e0*/  ULDC UR6, c[0x0][0x14] ;  /* 0x0000050000067ab9 */ /* 0x000fe40000000800 */
[----:B------:R-:W-:Y:S02]  /*09f0*/  UIMAD.WIDE.U32 UR36, UR4, UR6, URZ ;  /* 0x00000006042472a5 */ /* 0x000fe4000f8e003f */
[----:B------:R-:W-:-:S04]  /*0a00*/  UIMAD UR42, UR5, UR6, URZ ;  /* 0x00000006052a72a4 */ /* 0x000fc8000f8e023f */
[----:B------:R-:W-:Y:S01]  /*0a10*/  UIADD3 UR42, UR37, UR42, URZ ;  /* 0x0000002a252a7290 */ /* 0x000fe2000fffe03f */
[----:B0-----:R-:W-:Y:S06]  /*0a20*/  BAR.SYNC.DEFER_BLOCKING 0x0 ;  /* 0x0000000000007b1d */ /* 0x001fec0000010000 */
[----:B------:R-:W-:Y:S05]  /*0a30*/  @!P2 BRA `(.L_x_4) ;  /* 0x000000480008a947 */ /* 0x000fea0003800000 */
[----:B------:R-:W-:-:S13]  /*0a40*/  ISETP.GT.U32.AND P0, PT, R10, 0x1, PT ;  /* 0x000000010a00780c */ /* 0x000fda0003f04070 */
[----:B------:R-:W-:Y:S05]  /*0a50*/  @P0 EXIT ;  /* 0x000000000000094d */ /* 0x000fea0003800000 */
[----:B------:R-:W-:Y:S01]  /*0a60*/  ULDC.64 UR4, c[0x0][0x650] ;  /* 0x0001940000047ab9 */ /* 0x000fe20000000a00 */
[----:B------:R-:W-:Y:S01]  /*0a70*/  PRMT R0, RZ, 0x7610, R0 ;  /* 0x00007610ff007816 */ /* 0x000fe20000000000 */
[----:B------:R-:W-:Y:S01]  /*0a80*/  IMAD.MOV.U32 R77, RZ, RZ, -0x1 ;  /* 0xffffffffff4d7424 */ /* 0x000fe200078e00ff */
[----:B------:R-:W-:Y:S01]  /*0a90*/  ISETP.GE.U32.AND P0, PT, R16, UR4, PT ;  /* 0x0000000410007c0c */ /* 0x000fe2000bf06070 */
[----:B------:R-:W-:Y:S02]  /*0aa0*/  IMAD.MOV.U32 R76, RZ, RZ, -0x1 ;  /* 0xffffffffff4c7424 */ /* 0x000fe400078e00ff */
[----:B------:R-:W-:Y:S01]  /*0ab0*/  IMAD.MOV.U32 R75, RZ, RZ, -0x1 ;  /* 0xffffffffff4b7424 */ /* 0x000fe200078e00ff */
[----:B------:R-:W-:-:S13]  /*0ac0*/  ISETP.GE.U32.AND.EX P0, PT, R17, UR5, PT, P0 ;  /* 0x0000000511007c0c */ /* 0x000fda000bf06100 */
[----:B------:R-:W-:Y:S05]  /*0ad0*/  @P0 BRA `(.L_x_5) ;  /* 0x0000000400540947 */ /* 0x000fea0003800000 */
[----:B------:R-:W0:Y:S01]  /*0ae0*/  LDC.64 R20, c[0x0][0x628] ;  /* 0x00018a00ff147b82 */ /* 0x000e220000000a00 */
[----:B------:R-:W-:Y:S02]  /*0af0*/  IMAD.MOV.U32 R8, RZ, RZ, R16 ;  /* 0x000000ffff087224 */ /* 0x000fe400078e0010 */
[----:B------:R-:W-:-:S05]  /*0b00*/  IMAD.MOV.U32 R9, RZ, RZ, R17 ;  /* 0x000000ffff097224 */ /* 0x000fca00078e0011 */
[----:B------:R-:W1:Y:S08]  /*0b10*/  LDC R0, c[0x0][0x630] ;  /* 0x00018c00ff007b82 */ /* 0x000e700000000800 */
[----:B------:R-:W2:Y:S01]  /*0b20*/  LDC.64 R22, c[0x0][0x620] ;  /* 0x00018800ff167b82 */ /* 0x000ea20000000a00 */
[----:B0-----:R-:W-:-:S04]  /*0b30*/  ISETP.NE.U32.AND P0, PT, R20, RZ, PT ;  /* 0x000000ff1400720c */ /* 0x001fc80003f05070 */
[----:B------:R-:W-:-:S13]  /*0b40*/  ISETP.NE.AND.EX P0, PT, R21, RZ, PT, P0 ;  /* 0x000000ff1500720c */ /* 0x000fda0003f05300 */
[----:B-12---:R-:W-:Y:S05]  /*0b50*/  @!P0 BRA `(.L_x_6) ;  /* 0x0000000000288947 */ /* 0x006fea0003800000 */
[----:B------:R-:W0:Y:S02]  /*0b60*/  LDC R13, c[0x0][0x634] ;  /* 0x00018d00ff0d7b82 */ /* 0x000e240000000800 */
[----:B0-----:R-:W-:-:S05]  /*0b70*/  IADD3 R13, P0, R16, R13, RZ ;  /* 0x0000000d100d7210 */ /* 0x001fca0007f1e0ff */
[----:B------:R-:W-:-:S04]  /*0b80*/  IMAD.X R15, RZ, RZ, R17, P0 ;  /* 0x000000ffff0f7224 */ /* 0x000fc800000e0611 */
[----:B------:R-:W-:-:S04]  /*0b90*/  IMAD.WIDE.U32 R8, R15, R20, RZ ;  /* 0x000000140f087225 */ /* 0x000fc800078e00ff */
[----:B------:R-:W-:-:S04]  /*0ba0*/  IMAD.WIDE.U32 R10, P0, R13, R21, R8 ;  /* 0x000000150d0a7225 */ /* 0x000fc80007800008 */
[----:B------:R-:W-:-:S04]  /*0bb0*/  IMAD.WIDE.U32 R8, R13, R20, RZ ;  /* 0x000000140d087225 */ /* 0x000fc800078e00ff */
[----:B------:R-:W-:Y:S01]  /*0bc0*/  IMAD.X R13, RZ, RZ, RZ, P0 ;  /* 0x000000ffff0d7224 */ /* 0x000fe200000e06ff */
[----:B------:R-:W-:Y:S01]  /*0bd0*/  IADD3 RZ, P0, R9, R10, RZ ;  /* 0x0000000a09ff7210 */ /* 0x000fe20007f1e0ff */
[----:B------:R-:W-:-:S04]  /*0be0*/  IMAD.MOV.U32 R12, RZ, RZ, R11 ;  /* 0x000000ffff0c7224 */ /* 0x000fc800078e000b */
[----:B------:R-:W-:-:S08]  /*0bf0*/  IMAD.WIDE.U32.X R8, R15, R21, R12, P0 ;  /* 0x000000150f087225 */ /* 0x000fd000000e040c */
.L_x_6:
[-CC-:B------:R-:W-:Y:S01]  /*0c00*/  SHF.R.U64 R75, R8, R0.reuse, R9.reuse ;  /* 0x00000000084b7219 */ /* 0x180fe20000001209 */
[----:B------:R-:W0:Y:S01]  /*0c10*/  LDC R12, c[0x0][0x618] ;  /* 0x00018600ff0c7b82 */ /* 0x000e220000000800 */
[----:B------:R-:W-:Y:S01]  /*0c20*/  SHF.R.U32.HI R7, RZ, R0, R9 ;  /* 0x00000000ff077219 */ /* 0x000fe20000011609 */
[----:B------:R-:W-:Y:S01]  /*0c30*/  ULDC UR4, c[0x0][0x150] ;  /* 0x0000540000047ab9 */ /* 0x000fe20000000800 */
[----:B------:R-:W-:Y:S02]  /*0c40*/  IADD3 R11, P0, RZ, -R75, RZ ;  /* 0x8000004bff0b7210 */ /* 0x000fe40007f1e0ff */
[----:B------:R-:W-:-:S03]  /*0c50*/  I2FP.F32.U32 R0, R6 ;  /* 0x0000000600007245 */ /* 0x000fc60000201000 */
[----:B------:R-:W1:Y:S01]  /*0c60*/  LDC.64 R30, c[0x0][0x640] ;  /* 0x00019000ff1e7b82 */ /* 0x000e620000000a00 */
[----:B------:R-:W-:Y:S02]  /*0c70*/  IMAD.X R13, RZ, RZ, ~R7, P0 ;  /* 0x000000ffff0d7224 */ /* 0x000fe400000e0e07 */
[----:B------:R-:W-:Y:S01]  /*0c80*/  FMUL R0, R0, UR4 ;  /* 0x0000000400007c20 */ /* 0x000fe20008400000 */
[----:B------:R-:W-:Y:S01]  /*0c90*/  IMAD.WIDE.U32 R8, R11, R22, R16 ;  /* 0x000000160b087225 */ /* 0x000fe200078e0010 */
[----:B------:R-:W-:-:S03]  /*0ca0*/  ULDC UR4, c[0x0][0x154] ;  /* 0x0000550000047ab9 */ /* 0x000fc60000000800 */
[----:B------:R-:W-:Y:S01]  /*0cb0*/  IMAD R10, R13, R22, RZ ;  /* 0x000000160d0a7224 */ /* 0x000fe200078e02ff */
[----:B------:R-:W2:Y:S01]  /*0cc0*/  LDC R7, c[0x0][0x144] ;  /* 0x00005100ff077b82 */ /* 0x000ea20000000800 */
[----:B------:R-:W3:Y:S02]  /*0cd0*/  F2I.U32.TRUNC.NTZ R0, R0 ;  /* 0x0000000000007305 */ /* 0x000ee4000020f000 */
[----:B------:R-:W-:-:S04]  /*0ce0*/  IMAD R11, R11, R23, R10 ;  /* 0x000000170b0b7224 */ /* 0x000fc800078e020a */
[----:B------:R-:W-:Y:S01]  /*0cf0*/  IMAD.IADD R9, R9, 0x1, R11 ;  /* 0x0000000109097824 */ /* 0x000fe200078e020b */
[----:B------:R-:W4:Y:S01]  /*0d00*/  LDC R24, c[0x0][0x608] ;  /* 0x00018200ff187b82 */ /* 0x000f220000000800 */
[----:B------:R-:W-:-:S03]  /*0d10*/  IMAD.MOV.U32 R11, RZ, RZ, -0x1 ;  /* 0xffffffffff0b7424 */ /* 0x000fc600078e00ff */
[-CC-:B0-----:R-:W-:Y:S02]  /*0d20*/  SHF.R.U64 R22, R8, R12.reuse, R9.reuse ;  /* 0x0000000c08167219 */ /* 0x181fe40000001209 */
[----:B------:R-:W-:Y:S02]  /*0d30*/  I2FP.F32.U32 R8, R5 ;  /* 0x0000000500087245 */ /* 0x000fe40000201000 */
[----:B------:R-:W0:Y:S01]  /*0d40*/  LDC R28, c[0x0][0x658] ;  /* 0x00019600ff1c7b82 */ /* 0x000e220000000800 */
[----:B-1----:R-:W-:Y:S01]  /*0d50*/  ISETP.NE.U32.AND P0, PT, R30, RZ, PT ;  /* 0x000000ff1e00720c */ /* 0x002fe20003f05070 */
[----:B---3--:R-:W-:Y:S02]  /*0d60*/  IMAD.MOV R10, RZ, RZ, -R0 ;  /* 0x000000ffff0a7224 */ /* 0x008fe400078e0a00 */
[----:B------:R-:W-:Y:S01]  /*0d70*/  FMUL R8, R8, UR4 ;  /* 0x0000000408087c20 */ /* 0x000fe20008400000 */
[----:B------:R-:W-:Y:S02]  /*0d80*/  SHF.R.U32.HI R9, RZ, R12, R9 ;  /* 0x0000000cff097219 */ /* 0x000fe40000011609 */
[----:B------:R-:W-:Y:S01]  /*0d90*/  ISETP.NE.AND.EX P0, PT, R31, RZ, PT, P0 ;  /* 0x000000ff1f00720c */ /* 0x000fe20003f05300 */
[----:B------:R1:W3:Y:S01]  /*0da0*/  F2I.U32.TRUNC.NTZ R15, R8 ;  /* 0x00000008000f7305 */ /* 0x0002e2000020f000 */
[----:B------:R-:W1:Y:S01]  /*0db0*/  LDC R20, c[0x0][0x148] ;  /* 0x00005200ff147b82 */ /* 0x000e620000000800 */
[----:B--2---:R-:W-:-:S07]  /*0dc0*/  IMAD R0, R7, R10, R6 ;  /* 0x0000000a07007224 */ /* 0x004fce00078e0206 */
[----:B------:R-:W2:Y:S01]  /*0dd0*/  LDC R26, c[0x0][0x600] ;  /* 0x00018000ff1a7b82 */ /* 0x000ea20000000800 */
[-CC-:B----4-:R-:W-:Y:S02]  /*0de0*/  SHF.R.U64 R32, R22, R24.reuse, R9.reuse ;  /* 0x0000001816207219 */ /* 0x190fe40000001209 */
[----:B------:R-:W-:Y:S01]  /*0df0*/  SHF.R.U32.HI R7, RZ, R24, R9 ;  /* 0x00000018ff077219 */ /* 0x000fe20000011609 */
[----:B------:R-:W-:-:S04]  /*0e00*/  IMAD.MOV.U32 R9, RZ, RZ, 0x1 ;  /* 0x00000001ff097424 */ /* 0x000fc800078e00ff */
[----:B------:R-:W4:Y:S01]  /*0e10*/  LDC R21, c[0x0][0x648] ;  /* 0x00019200ff157b82 */ /* 0x000f220000000800 */
[-C--:B0-----:R-:W-:Y:S02]  /*0e20*/  SHF.L.U32 R6, R11, R28.reuse, RZ ;  /* 0x0000001c0b067219 */ /* 0x081fe400000006ff */
[--C-:B------:R-:W-:Y:S02]  /*0e30*/  SHF.R.U64 R24, R32, R28, R7.reuse ;  /* 0x0000001c20187219 */ /* 0x100fe40000001207 */
[----:B------:R-:W-:Y:S02]  /*0e40*/  LOP3.LUT R13, RZ, R6, RZ, 0x33, !PT ;  /* 0x00000006ff0d7212 */ /* 0x000fe400078e33ff */
[-C--:B------:R-:W-:Y:S01]  /*0e50*/  SHF.R.U32.HI R7, RZ, R28.reuse, R7 ;  /* 0x0000001cff077219 */ /* 0x080fe20000011607 */
[----:B------:R-:W0:Y:S01]  /*0e60*/  LDC R23, c[0x0][0x638] ;  /* 0x00018e00ff177b82 */ /* 0x000e220000000800 */
[----:B------:R-:W-:Y:S01]  /*0e70*/  SHF.L.U32 R12, R9, R28, RZ ;  /* 0x0000001c090c7219 */ /* 0x000fe200000006ff */
[----:B------:R-:W-:-:S06]  /*0e80*/  IMAD.MOV.U32 R6, RZ, RZ, R24 ;  /* 0x000000ffff067224 */ /* 0x000fcc00078e0018 */
[----:B------:R-:W0:Y:S01]  /*0e90*/  LDC R77, c[0x0][0x610] ;  /* 0x00018400ff4d7b82 */ /* 0x000e220000000800 */
[----:B-1-3--:R-:W-:Y:S05]  /*0ea0*/  @!P0 BRA `(.L_x_7) ;  /* 0x0000000000288947 */ /* 0x00afea0003800000 */
[----:B------:R-:W1:Y:S02]  /*0eb0*/  LDC R11, c[0x0][0x64c] ;  /* 0x00019300ff0b7b82 */ /* 0x000e640000000800 */
[----:B-1----:R-:W-:-:S05]  /*0ec0*/  IADD3 R11, P0, R24, R11, RZ ;  /* 0x0000000b180b7210 */ /* 0x002fca0007f1e0ff */
        /* <DEDUP_REMOVED lines=8> */
.L_x_7:
[----:B----4-:R-:W-:Y:S01]  /*0f50*/  SHF.R.U64 R6, R6, R21, R7 ;  /* 0x0000001506067219 */ /* 0x010fe20000001207 */
[----:B--2---:R-:W-:Y:S01]  /*0f60*/  VIADD R7, R26, 0xffffffff ;  /* 0xffffffff1a077836 */ /* 0x004fe20000000000 */
[----:B------:R-:W-:Y:S01]  /*0f70*/  LOP3.LUT R13, R32, R13, RZ, 0xc0, !PT ;  /* 0x0000000d200d7212 */ /* 0x000fe200078ec0ff */
[----:B------:R-:W-:Y:S02]  /*0f80*/  IMAD.MOV R15, RZ, RZ, -R15 ;  /* 0x000000ffff0f7224 */ /* 0x000fe400078e0a0f */
[----:B------:R-:W-:Y:S02]  /*0f90*/  IMAD.MOV R8, RZ, RZ, -R6 ;  /* 0x000000ffff087224 */ /* 0x000fe400078e0a06 */
[----:B------:R-:W-:Y:S01]  /*0fa0*/  IMAD R13, R12, R6, R13 ;  /* 0x000000060c0d7224 */ /* 0x000fe200078e020d */
[----:B------:R-:W-:Y:S01]  /*0fb0*/  LOP3.LUT R6, R22, R7, RZ, 0xc0, !PT ;  /* 0x0000000716067212 */ /* 0x000fe200078ec0ff */
[----:B------:R-:W-:Y:S02]  /*0fc0*/  @P3 IMAD R0, R20, R15, R5 ;  /* 0x0000000f14003224 */ /* 0x000fe400078e0205 */
[----:B0-----:R-:W-:-:S02]  /*0fd0*/  IMAD R5, R8, R23, R24 ;  /* 0x0000001708057224 */ /* 0x001fc400078e0218 */
[----:B------:R-:W-:Y:S02]  /*0fe0*/  IMAD R77, R13, R77, R0 ;  /* 0x0000004d0d4d7224 */ /* 0x000fe400078e0200 */
[----:B------:R-:W-:Y:S02]  /*0ff0*/  IMAD R6, R5, R26, R6 ;  /* 0x0000001a05067224 */ /* 0x000fe400078e0206 */
[----:B------:R-:W-:-:S03]  /*1000*/  IMAD.MOV.U32 R0, RZ, RZ, 0x1 ;  /* 0x00000001ff007424 */ /* 0x000fc600078e00ff */
[----:B------:R-:W-:Y:S02]  /*1010*/  SEL R76, R6, R77, !P3 ;  /* 0x0000004d064c7207 */ /* 0x000fe40005800000 */
[----:B------:R-:W-:-:S07]  /*1020*/  SEL R77, R77, R6, !P3 ;  /* 0x000000064d4d7207 */ /* 0x000fce0005800000 */
.L_x_5:
[----:B------:R-:W-:-:S08]  /*1030*/  NOP ;  /* 0x0000000000007918 */ /* 0x000fd00000000000 */
[----:B------:R-:W0:Y:S02]  /*1040*/  USETMAXREG.TRY_ALLOC.CTAPOOL UP0, 0xe8 ;  /* 0x000000e8000079c8 */ /* 0x000e240008000600 */
[----:B0-----:R-:W-:-:S13]  /*1050*/  PLOP3.LUT P0, PT, PT, PT, UP0, 0x80, 0x0 ;  /* 0x000000000000781c */ /* 0x001fda0003f0f008 */
[----:B------:R-:W-:Y:S05]  /*1060*/  @!P0 BRA `(.L_x_5) ;  /* 0xfffffffc00f08947 */ /* 0x000fea000383ffff */
[----:B------:R-:W-:Y:S01]  /*1070*/  ULDC.64 UR4, c[0x0][0x598] ;  /* 0x0001660000047ab9 */ /* 0x000fe20000000a00 */
[----:B------:R-:W-:Y:S01]  /*1080*/  ULDC.64 UR38, c[0x0][0x208] ;  /* 0x0000820000267ab9 */ /* 0x000fe20000000a00 */
[----:B------:R-:W-:-:S04]  /*1090*/  ISETP.NE.U32.AND P0, PT, RZ, UR4, PT ;  /* 0x00000004ff007c0c */ /* 0x000fc8000bf05070 */
[----:B------:R-:W-:-:S13]  /*10a0*/  ISETP.NE.AND.EX P0, PT, RZ, UR5, PT, P0 ;  /* 0x00000005ff007c0c */ /* 0x000fda000bf05300 */
[----:B------:R-:W-:Y:S05]  /*10b0*/  @!P0 BRA `(.L_x_8) ;  /* 0x00000000001c8947 */ /* 0x000fea0003800000 */
[----:B------:R-:W0:Y:S02]  /*10c0*/  LDC.64 R6, c[0x0][0x598] ;  /* 0x00016600ff067b82 */ /* 0x000e240000000a00 */
[----:B0-----:R-:W2:Y:S02]  /*10d0*/  LDG.E.64 R6, desc[UR38][R6.64] ;  /* 0x0000002606067981 */ /* 0x001ea4000c1e1b00 */
[----:B--2---:R-:W-:-:S04]  /*10e0*/  ISETP.NE.U32.AND P0, PT, R6, RZ, PT ;  /* 0x000000ff0600720c */ /* 0x004fc80003f05070 */
[----:B------:R-:W-:-:S13]  /*10f0*/  ISETP.NE.AND.EX P0, PT, R7, RZ, PT, P0 ;  /* 0x000000ff0700720c */ /* 0x000fda0003f05300 */
[----:B------:R-:W-:Y:S05]  /*1100*/  @!P0 BRA `(.L_x_8) ;  /* 0x0000000000088947 */ /* 0x000fea0003800000 */
[----:B------:R0:W5:Y:S01]  /*1110*/  LD.E R19, desc[UR38][R6.64] ;  /* 0x0000002606137980 */ /* 0x000162000c101900 */
[----:B------:R-:W-:Y:S05]  /*1120*/  BRA `(.L_x_9) ;  /* 0x0000000000247947 */ /* 0x000fea0003800000 */
.L_x_8:
[----:B------:R-:W-:Y:S02]  /*1130*/  ULDC.64 UR4, c[0x0][0x588] ;  /* 0x0001620000047ab9 */ /* 0x000fe40000000a00 */
[----:B------:R-:W-:-:S04]  /*1140*/  ISETP.NE.U32.AND P0, PT, RZ, UR4, PT ;  /* 0x00000004ff007c0c */ /* 0x000fc8000bf05070 */
[----:B------:R-:W-:-:S13]  /*1150*/  ISETP.NE.AND.EX P0, PT, RZ, UR5, PT, P0 ;  /* 0x00000005ff007c0c */ /* 0x000fda000bf05300 */
[----:B------:R-:W-:Y:S05]  /*1160*/  @!P0 BRA `(.L_x_10) ;  /* 0x00000000000c8947 */ /* 0x000fea0003800000 */
[----:B------:R-:W0:Y:S02]  /*1170*/  LDC.64 R6, c[0x0][0x588] ;  /* 0x00016200ff067b82 */ /* 0x000e240000000a00 */
[----:B0-----:R1:W5:Y:S01]  /*1180*/  LDG.E R19, desc[UR38][R6.64] ;  /* 0x0000002606137981 */ /* 0x001362000c1e1900 */
[----:B------:R-:W-:Y:S05]  /*1190*/  BRA `(.L_x_9) ;  /* 0x0000000000087947 */ /* 0x000fea0003800000 */
.L_x_10:
[----:B------:R-:W-:Y:S02]  /*11a0*/  ULDC UR4, c[0x0][0x580] ;  /* 0x0001600000047ab9 */ /* 0x000fe40000000800 */
[----:B------:R-:W-:-:S07]  /*11b0*/  IMAD.U32 R19, RZ, RZ, UR4 ;  /* 0x00000004ff137e24 */ /* 0x000fce000f8e00ff */
.L_x_9:
[----:B------:R-:W-:Y:S02]  /*11c0*/  ULDC.64 UR4, c[0x0][0x5a0] ;  /* 0x0001680000047ab9 */ /* 0x000fe40000000a00 */
[----:B------:R-:W-:-:S04]  /*11d0*/  ISETP.NE.U32.AND P0, PT, RZ, UR4, PT ;  /* 0x00000004ff007c0c */ /* 0x000fc8000bf05070 */
[----:B------:R-:W-:-:S13]  /*11e0*/  ISETP.NE.AND.EX P0, PT, RZ, UR5, PT, P0 ;  /* 0x00000005ff007c0c */ /* 0x000fda000bf05300 */
[----:B------:R-:W-:Y:S05]  /*11f0*/  @!P0 BRA `(.L_x_11) ;  /* 0x00000000001c8947 */ /* 0x000fea0003800000 */
[----:B01----:R-:W0:Y:S02]  /*1200*/  LDC.64 R6, c[0x0][0x5a0] ;  /* 0x00016800ff067b82 */ /* 0x003e240000000a00 */
[----:B0-----:R-:W2:Y:S02]  /*1210*/  LDG.E.64 R6, desc[UR38][R6.64] ;  /* 0x0000002606067981 */ /* 0x001ea4000c1e1b00 */
[----:B--2---:R-:W-:-:S04]  /*1220*/  ISETP.NE.U32.AND P0, PT, R6, RZ, PT ;  /* 0x000000ff0600720c */ /* 0x004fc80003f05070 */
[----:B------:R-:W-:-:S13]  /*1230*/  ISETP.NE.AND.EX P0, PT, R7, RZ, PT, P0 ;  /* 0x000000ff0700720c */ /* 0x000fda0003f05300 */
[----:B------:R-:W-:Y:S05]  /*1240*/  @!P0 BRA `(.L_x_11) ;  /* 0x0000000000088947 */ /* 0x000fea0003800000 */
[----:B------:R0:W5:Y:S01]  /*1250*/  LD.E R64, desc[UR38][R6.64] ;  /* 0x0000002606407980 */ /* 0x000162000c101900 */
[----:B------:R-:W-:Y:S05]  /*1260*/  BRA `(.L_x_12) ;  /* 0x0000000000247947 */ /* 0x000fea0003800000 */
.L_x_11:
[----:B------:R-:W-:Y:S02]  /*1270*/  ULDC.64 UR4, c[0x0][0x590] ;  /* 0x0001640000047ab9 */ /* 0x000fe40000000a00 */
[----:B------:R-:W-:-:S04]  /*1280*/  ISETP.NE.U32.AND P0, PT, RZ, UR4, PT ;  /* 0x00000004ff007c0c */ /* 0x000fc8000bf05070 */
[----:B------:R-:W-:-:S13]  /*1290*/  ISETP.NE.AND.EX P0, PT, RZ, UR5, PT, P0 ;  /* 0x00000005ff007c0c */ /* 0x000fda000bf05300 */
[----:B------:R-:W-:Y:S05]  /*12a0*/  @!P0 BRA `(.L_x_13) ;  /* 0x00000000000c8947 */ /* 0x000fea0003800000 */
[----:B------:R-:W2:Y:S02]  /*12b0*/  LDC.64 R64, c[0x0][0x590] ;  /* 0x00016400ff407b82 */ /* 0x000ea40000000a00 */
[----:B--2---:R2:W5:Y:S01]  /*12c0*/  LDG.E R64, desc[UR38][R64.64] ;  /* 0x0000002640407981 */ /* 0x004562000c1e1900 */
[----:B------:R-:W-:Y:S05]  /*12d0*/  BRA `(.L_x_12) ;  /* 0x0000000000087947 */ /* 0x000fea0003800000 */
.L_x_13:
[----:B------:R-:W-:Y:S02]  /*12e0*/  ULDC UR4, c[0x0][0x584] ;  /* 0x0001610000047ab9 */ /* 0x000fe40000000800 */
[----:B------:R-:W-:-:S07]  /*12f0*/  IMAD.U32 R64, RZ, RZ, UR4 ;  /* 0x00000004ff407e24 */ /* 0x000fce000f8e00ff */
.L_x_12:
[----:B------:R-:W-:-:S13]  /*1300*/  LOP3.LUT P0, RZ, R0, 0xff, RZ, 0xc0, !PT ;  /* 0x000000ff00ff7812 */ /* 0x000fda000780c0ff */
[----:B------:R-:W-:Y:S05]  /*1310*/  @!P0 EXIT ;  /* 0x000000000000894d */ /* 0x000fea0003800000 */
[----:B------:R-:W3:Y:S01]  /*1320*/  LDC R67, c[0x0][0x658] ;  /* 0x00019600ff437b82 */ /* 0x000ee20000000800 */
[----:B------:R-:W-:Y:S01]  /*1330*/  ULDC.64 UR6, c[0x0][0x288] ;  /* 0x0000a20000067ab9 */ /* 0x000fe20000000a00 */
[----:B------:R-:W-:Y:S01]  /*1340*/  LOP3.LUT R14, R14, 0x1, RZ, 0xc0, !PT ;  /* 0x000000010e0e7812 */ /* 0x000fe200078ec0ff */
[----:B------:R-:W-:Y:S01]  /*1350*/  UIADD3 UR4, UR7, 0xf, URZ ;  /* 0x0000000f07047890 */ /* 0x000fe2000fffe03f */
[----:B------:R-:W-:Y:S01]  /*1360*/  SHF.R.U32.HI R0, RZ, 0x2, R3 ;  /* 0x00000002ff007819 */ /* 0x000fe20000011603 */
[----:B------:R-:W-:Y:S01]  /*1370*/  IMAD.U32 R5, RZ, RZ, UR6 ;  /* 0x00000006ff057e24 */ /* 0x000fe2000f8e00ff */
[----:B------:R-:W-:Y:S01]  /*1380*/  SHF.R.U32.HI R4, RZ, 0x1, R4 ;  /* 0x00000001ff047819 */ /* 0x000fe20000011604 */
[----:B------:R-:W-:Y:S01]  /*1390*/  USHF.R.S32.HI UR5, URZ, 0x1f, UR4 ;  /* 0x0000001f3f057899 */ /* 0x000fe20008011404 */
[----:B01----:R-:W0:Y:S01]  /*13a0*/  LDC.64 R6, c[0x0][0x5c8] ;  /* 0x00017200ff067b82 */ /* 0x003e220000000a00 */
[----:B------:R-:W-:Y:S01]  /*13b0*/  LOP3.LUT R68, R3, 0x3, RZ, 0xc0, !PT ;  /* 0x0000000303447812 */ /* 0x000fe200078ec0ff */
[----:B------:R-:W-:Y:S01]  /*13c0*/  IMAD.SHL.U32 R9, R14, 0x40, RZ ;  /* 0x000000400e097824 */ /* 0x000fe200078e00ff */
[----:B------:R-:W-:Y:S01]  /*13d0*/  LOP3.LUT R0, R0, 0x7, RZ, 0xc0, !PT ;  /* 0x0000000700007812 */ /* 0x000fe200078ec0ff */
[----:B------:R-:W-:Y:S01]  /*13e0*/  ULEA.HI UR5, UR5, UR4, URZ, 0x4 ;  /* 0x0000000405057291 */ /* 0x000fe2000f8f203f */
[----:B------:R-:W-:Y:S01]  /*13f0*/  LOP3.LUT R23, R4, 0x30, RZ, 0xc0, !PT ;  /* 0x0000003004177812 */ /* 0x000fe200078ec0ff */
[----:B------:R-:W-:Y:S01]  /*1400*/  IMAD R68, R68, -0x2, R5 ;  /* 0xfffffffe44447824 */ /* 0x000fe200078e0205 */
[--C-:B------:R-:W-:Y:S01]  /*1410*/  LOP3.LUT R22, R9, 0x40, R0.reuse, 0xe2, !PT ;  /* 0x0000004009167812 */ /* 0x100fe200078ee200 */
[----:B------:R-:W1:Y:S01]  /*1420*/  LDC R71, c[0x0][0x600] ;  /* 0x00018000ff477b82 */ /* 0x000e620000000800 */
[----:B------:R-:W-:Y:S01]  /*1430*/  IADD3 R5, RZ, -R23, -R0 ;  /* 0x80000017ff057210 */ /* 0x000fe20007ffe800 */
[----:B------:R-:W-:Y:S01]  /*1440*/  IMAD.MOV.U32 R0, RZ, RZ, -0x1 ;  /* 0xffffffffff007424 */ /* 0x000fe200078e00ff */
[----:B------:R-:W-:Y:S01]  /*1450*/  USHF.R.S32.HI UR43, URZ, 0x4, UR5 ;  /* 0x000000043f2b7899 */ /* 0x000fe20008011405 */
[----:B------:R-:W-:Y:S01]  /*1460*/  IMAD.MOV.U32 R4, RZ, RZ, 0x1 ;  /* 0x00000001ff047424 */ /* 0x000fe200078e00ff */
[C---:B------:R-:W-:Y:S01]  /*1470*/  LOP3.LUT R70, R3.reuse, 0x80, RZ, 0xc0, !PT ;  /* 0x0000008003467812 */ /* 0x040fe200078ec0ff */
[----:B------:R-:W-:Y:S01]  /*1480*/  IMAD R5, R14, -0x40, R5 ;  /* 0xffffffc00e057824 */ /* 0x000fe200078e0205 */
[----:B------:R-:W-:Y:S01]  /*1490*/  UISETP.LT.AND UP0, UPT, UR43, 0x1, UPT ;  /* 0x000000012b00788c */ /* 0x000fe2000bf01270 */
[----:B---3--:R-:W-:Y:S01]  /*14a0*/  SHF.L.U32 R0, R0, R67, RZ ;  /* 0x0000004300007219 */ /* 0x008fe200000006ff */
[----:B------:R-:W-:Y:S01]  /*14b0*/  ULDC UR4, c[0x0][0x284] ;  /* 0x0000a10000047ab9 */ /* 0x000fe20000000800 */
[----:B------:R-:W-:Y:S01]  /*14c0*/  LOP3.LUT R22, R22, R23, RZ, 0xfc, !PT ;  /* 0x0000001716167212 */ /* 0x000fe200078efcff */
[----:B------:R-:W-:Y:S01]  /*14d0*/  USEL UR44, UR43, 0x1, UP0 ;  /* 0x000000012b2c7887 */ /* 0x000fe20008000000 */
[----:B------:R-:W-:Y:S01]  /*14e0*/  SHF.L.U32 R67, R4, R67, RZ ;  /* 0x0000004304437219 */ /* 0x000fe200000006ff */
[----:B------:R-:W-:Y:S01]  /*14f0*/  IMAD.SHL.U32 R69, R3, 0x2, RZ ;  /* 0x0000000203457824 */ /* 0x000fe200078e00ff */
[----:B------:R-:W-:Y:S01]  /*1500*/  LOP3.LUT R74, R18, 0x1, RZ, 0xfc, !PT ;  /* 0x00000001124a7812 */ /* 0x000fe200078efcff */
[----:B------:R-:W-:Y:S01]  /*1510*/  VIADD R73, R5, UR4 ;  /* 0x0000000405497c36 */ /* 0x000fe20008000000 */
[C---:B0-----:R-:W-:Y:S01]  /*1520*/  SHF.L.U64.HI R66, R6.reuse, 0x3, R7 ;  /* 0x0000000306427819 */ /* 0x041fe20000010207 */
[----:B--2---:R-:W-:Y:S01]  /*1530*/  IMAD.SHL.U32 R65, R6, 0x8, RZ ;  /* 0x0000000806417824 */ /* 0x004fe200078e00ff */
[----:B------:R-:W-:Y:S01]  /*1540*/  SHF.R.U32.HI R70, RZ, 0x7, R70 ;  /* 0x00000007ff467819 */ /* 0x000fe20000011646 */
[----:B------:R-:W-:Y:S01]  /*1550*/  IMAD.MOV.U32 R23, RZ, RZ, RZ ;  /* 0x000000ffff177224 */ /* 0x000fe200078e00ff */
[----:B------:R-:W-:Y:S01]  /*1560*/  LOP3.LUT R72, RZ, R0, RZ, 0x33, !PT ;  /* 0x00000000ff487212 */ /* 0x000fe200078e33ff */
[----:B------:R-:W-:Y:S01]  /*1570*/  UIADD3 UR44, UR43, -UR44, URZ ;  /* 0x8000002c2b2c7290 */ /* 0x000fe2000fffe03f */
[----:B------:R-:W-:Y:S01]  /*1580*/  UMOV UR40, URZ ;  /* 0x0000003f00287c82 */ /* 0x000fe20008000000 */
[----:B-1----:R-:W-:Y:S01]  /*1590*/  VIADD R71, R71, 0xffffffff ;  /* 0xffffffff47477836 */ /* 0x002fe20000000000 */
[----:B------:R-:W-:-:S09]  /*15a0*/  UMOV UR41, URZ ;  /* 0x0000003f00297c82 */ /* 0x000fd20008000000 */
.L_x_111:
[----:B0-----:R-:W0:Y:S01]  /*15b0*/  SHFL.IDX PT, R0, R70, RZ, 0x1f ;  /* 0x00001fff46007589 */ /* 0x001e2200000e0000 */
[----:B-1----:R-:W1:Y:S01]  /*15c0*/  S2UR UR6, SR_CgaCtaId ;  /* 0x00000000000679c3 */ /* 0x002e620000008800 */
[----:B------:R-:W-:Y:S01]  /*15d0*/  UMOV UR45, 0x400 ;  /* 0x00000400002d7882 */ /* 0x000fe20000000000 */
[----:B0-----:R-:W-:Y:S01]  /*15e0*/  R2UR UR4, R0 ;  /* 0x00000000000472ca */ /* 0x001fe200000e0000 */
[----:B-1----:R-:W-:-:S12]  /*15f0*/  ULEA UR45, UR6, UR45, 0x18 ;  /* 0x0000002d062d7291 */ /* 0x002fd8000f8ec03f */
[----:B------:R-:W-:-:S04]  /*1600*/  ULEA.HI UR5, UR4, UR4, URZ, 0x1 ;  /* 0x0000000404057291 */ /* 0x000fc8000f8f083f */
[----:B------:R-:W-:-:S04]  /*1610*/  ULOP3.LUT UR5, UR5, 0x1ffffe, URZ, 0xc0, !UPT ;  /* 0x001ffffe05057892 */ /* 0x000fc8000f8ec03f */
[----:B------:R-:W-:-:S03]  /*1620*/  UIADD3 UR5, UR4, -UR5, URZ ;  /* 0x8000000504057290 */ /* 0x000fc6000fffe03f */
[----:B------:R-:W-:Y:S01]  /*1630*/  ULDC UR4, c[0x0][0x28c] ;  /* 0x0000a30000047ab9 */ /* 0x000fe20000000800 */
[----:B------:R-:W-:Y:S01]  /*1640*/  ULEA UR5, UR5, UR45, 0xb ;  /* 0x0000002d05057291 */ /* 0x000fe2000f8e583f */
[----:B------:R-:W-:-:S03]  /*1650*/  ISETP.LT.AND P0, PT, RZ, UR4, PT ;  /* 0x00000004ff007c0c */ /* 0x000fc6000bf01270 */
[----:B------:R-:W-:-:S04]  /*1660*/  UIADD3 UR5, UR5, 0x300, URZ ;  /* 0x0000030005057890 */ /* 0x000fc8000fffe03f */
[----:B------:R-:W-:-:S04]  /*1670*/  USHF.R.U32.HI UR5, URZ, 0x4, UR5 ;  /* 0x000000043f057899 */ /* 0x000fc80008011605 */
[----:B------:R-:W-:-:S04]  /*1680*/  ULOP3.LUT UR5, UR5, 0x3fff, URZ, 0xc0, !UPT ;  /* 0x00003fff05057892 */ /* 0x000fc8000f8ec03f */
[----:B------:R-:W-:Y:S01]  /*1690*/  ULOP3.LUT UR46, UR5, 0x10000, URZ, 0xfc, !UPT ;  /* 0x00010000052e7892 */ /* 0x000fe2000f8efc3f */
[----:B--2345:R-:W-:Y:S11]  /*16a0*/  @P0 BRA `(.L_x_14) ;  /* 0x0000000000400947 */ /* 0x03cff60003800000 */
[----:B------:R-:W-:Y:S01]  /*16b0*/  MOV R0, 0x0 ;  /* 0x0000000000007802 */ /* 0x000fe20000000f00 */
[----:B------:R-:W-:Y:S01]  /*16c0*/  ULDC.64 UR4, c[0x4][0x68] ;  /* 0x01001a0000047ab9 */ /* 0x000fe20000000a00 */
[----:B------:R-:W-:Y:S01]  /*16d0*/  ULDC.64 UR6, c[0x4][0x8] ;  /* 0x0100020000067ab9 */ /* 0x000fe20000000a00 */
[----:B------:R-:W-:Y:S01]  /*16e0*/  IMAD.U32 R4, RZ, RZ, UR4 ;  /* 0x00000004ff047e24 */ /* 0x000fe2000f8e00ff */
[----:B------:R0:W1:Y:S01]  /*16f0*/  LDC.64 R14, c[0x4][R0] ;  /* 0x01000000000e7b82 */ /* 0x0000620000000a00 */
[----:B------:R-:W-:Y:S01]  /*1700*/  IMAD.U32 R5, RZ, RZ, UR5 ;  /* 0x00000005ff057e24 */ /* 0x000fe2000f8e00ff */
[----:B------:R-:W-:Y:S01]  /*1710*/  ULDC.64 UR4, c[0x4][0x70] ;  /* 0x01001c0000047ab9 */ /* 0x000fe20000000a00 */
[----:B------:R-:W-:Y:S02]  /*1720*/  IMAD.U32 R10, RZ, RZ, UR6 ;  /* 0x00000006ff0a7e24 */ /* 0x000fe4000f8e00ff */
[----:B------:R-:W-:Y:S02]  /*1730*/  IMAD.U32 R6, RZ, RZ, UR4 ;  /* 0x00000004ff067e24 */ /* 0x000fe4000f8e00ff */
[----:B------:R-:W-:-:S02]  /*1740*/  IMAD.U32 R7, RZ, RZ, UR5 ;  /* 0x00000005ff077e24 */ /* 0x000fc4000f8e00ff */
[----:B------:R-:W-:Y:S02]  /*1750*/  IMAD.U32 R11, RZ, RZ, UR7 ;  /* 0x00000007ff0b7e24 */ /* 0x000fe4000f8e00ff */
[----:B------:R-:W-:Y:S02]  /*1760*/  IMAD.MOV.U32 R8, RZ, RZ, 0x1e1 ;  /* 0x000001e1ff087424 */ /* 0x000fe400078e00ff */
[----:B------:R-:W-:Y:S02]  /*1770*/  IMAD.MOV.U32 R12, RZ, RZ, 0x1 ;  /* 0x00000001ff0c7424 */ /* 0x000fe400078e00ff */
[----:B0-----:R-:W-:-:S07]  /*1780*/  IMAD.MOV.U32 R13, RZ, RZ, RZ ;  /* 0x000000ffff0d7224 */ /* 0x001fce00078e00ff */
[----:B------:R-:W-:-:S07]  /*1790*/  LEPC R20, `(.L_x_14) ;  /* 0x000000001014794e */ /* 0x000fce0000000000 */
[----:B-1---5:R-:W-:Y:S05]  /*17a0*/  CALL.ABS.NOINC R14 ;  /* 0x000000000e007343 */ /* 0x022fea0003c00000 */
.L_x_14:
[----:B------:R-:W-:-:S13]  /*17b0*/  ISETP.NE.AND P0, PT, R74, 0x3, PT ;  /* 0x000000034a00780c */ /* 0x000fda0003f05270 */
[----:B------:R-:W-:Y:S05]  /*17c0*/  @!P0 BRA `(.L_x_15) ;  /* 0x0000000000048947 */ /* 0x000fea0003800000 */
[----:B------:R-:W-:Y:S01]  /*17d0*/  BPT.TRAP 0x1 ;  /* 0x000000040000795c */ /* 0x000fe20000300000 */
.L_x_15:
[----:B------:R-:W-:Y:S02]  /*17e0*/  IMAD.U32 R3, RZ, RZ, UR41 ;  /* 0x00000029ff037e24 */ /* 0x000fe4000f8e00ff */
[----:B------:R-:W-:-:S03]  /*17f0*/  IMAD.U32 R0, RZ, RZ, UR40 ;  /* 0x00000028ff007e24 */ /* 0x000fc6000f8e00ff */
[----:B------:R-:W-:Y:S02]  /*1800*/  LEA R3, R3, UR45, 0x3 ;  /* 0x0000002d03037c11 */ /* 0x000fe4000f8e18ff */
[----:B------:R-:W-:-:S04]  /*1810*/  SHF.L.U32 R0, R0, 0x1f, RZ ;  /* 0x0000001f00007819 */ /* 0x000fc800000006ff */
[----:B------:R0:W1:Y:S01]  /*1820*/  SYNCS.PHASECHK.TRANS64.TRYWAIT P1, [R3+URZ], R0 ;  /* 0x00000000030075a7 */ /* 0x000062000802017f */
[----:B------:R-:W-:Y:S05]  /*1830*/  @!P0 BRA `(.L_x_16) ;  /* 0x0000000000048947 */ /* 0x000fea0003800000 */
[----:B------:R-:W-:Y:S01]  /*1840*/  BPT.TRAP 0x1 ;  /* 0x000000040000795c */ /* 0x000fe20000300000 */
.L_x_16:
[----:B------:R-:W-:-:S05]  /*1850*/  IMAD.U32 R4, RZ, RZ, UR44 ;  /* 0x0000002cff047e24 */ /* 0x000fca000f8e00ff */
[----:B------:R-:W-:Y:S01]  /*1860*/  ISETP.GE.AND P2, PT, R4, 0x1, PT ;  /* 0x000000010400780c */ /* 0x000fe20003f46270 */
[----:B-1----:R-:W-:-:S12]  /*1870*/  @P1 BRA `(.L_x_17) ;  /* 0x0000000000081947 */ /* 0x002fd80003800000 */
[----:B------:R-:W1:Y:S02]  /*1880*/  SYNCS.PHASECHK.TRANS64.TRYWAIT P1, [R3+URZ], R0 ;  /* 0x00000000030075a7 */ /* 0x000e64000802017f */
[----:B-1----:R-:W-:Y:S05]  /*1890*/  @!P1 BRA `(.L_x_18) ;  /* 0x0000006000189947 */ /* 0x002fea0003800000 */
.L_x_17:
[----:B------:R-:W-:Y:S05]  /*18a0*/  WARPSYNC.ALL ;  /* 0x0000000000007948 */ /* 0x000fea0003800000 */
[----:B------:R-:W-:Y:S01]  /*18b0*/  UIADD3 UR4, UR45, 0x22300, URZ ;  /* 0x000223002d047890 */ /* 0x000fe2000fffe03f */
[----:B------:R-:W-:Y:S01]  /*18c0*/  WARPGROUP.ARRIVE ;  /* 0x00000000000079c5 */ /* 0x000fe20000000000 */
[----:B------:R-:W-:Y:S01]  /*18d0*/  UMOV UR5, 0xc0000010 ;  /* 0xc000001000057882 */ /* 0x000fe20000000000 */
[----:B------:R-:W-:Y:S01]  /*18e0*/  UMOV UR7, 0xc0000010 ;  /* 0xc000001000077882 */ /* 0x000fe20000000000 */
[----:B------:R-:W-:Y:S01]  /*18f0*/  USHF.R.U32.HI UR4, URZ, 0x4, UR4 ;  /* 0x000000043f047899 */ /* 0x000fe20008011604 */
[----:B------:R-:W-:Y:S01]  /*1900*/  UMOV UR9, UR5 ;  /* 0x0000000500097c82 */ /* 0x000fe20008000000 */
[----:B------:R-:W-:-:S02]  /*1910*/  UMOV UR11, 0xc0000010 ;  /* 0xc0000010000b7882 */ /* 0x000fc40000000000 */
[----:B------:R-:W-:Y:S02]  /*1920*/  ULOP3.LUT UR12, UR4, 0x3fff, URZ, 0xc0, !UPT ;  /* 0x00003fff040c7892 */ /* 0x000fe4000f8ec03f */
[----:B------:R-:W-:Y:S02]  /*1930*/  ULEA UR4, UR41, UR46, 0x8 ;  /* 0x0000002e29047291 */ /* 0x000fe4000f8e403f */
[----:B------:R-:W-:-:S04]  /*1940*/  ULOP3.LUT UR12, UR12, 0x10000, URZ, 0xfc, !UPT ;  /* 0x000100000c0c7892 */ /* 0x000fc8000f8efc3f */
[----:B------:R-:W-:Y:S01]  /*1950*/  UIMAD UR6, UR41, 0xa0, UR12 ;  /* 0x000000a0290678a4 */ /* 0x000fe2000f8e020c */
[----:B------:R-:W-:-:S03]  /*1960*/  UMOV UR8, UR4 ;  /* 0x0000000400087c82 */ /* 0x000fc60008000000 */
[----:B------:R-:W-:Y:S02]  /*1970*/  UIADD3 UR10, UR6, 0x20, URZ ;  /* 0x00000020060a7890 */ /* 0x000fe4000fffe03f */
[----:B------:R-:W-:Y:S02]  /*1980*/  UIADD3 UR13, UR6, 0x40, URZ ;  /* 0x00000040060d7890 */ /* 0x000fe4000fffe03f */
[----:B------:R-:W-:Y:S02]  /*1990*/  UIADD3 UR14, UR6, 0x60, URZ ;  /* 0x00000060060e7890 */ /* 0x000fe4000fffe03f */
[----:B------:R-:W-:Y:S01]  /*19a0*/  HGMMA.64x16x16.F32.BF16 R56, gdesc[UR4], RZ, !UPT, gsb0 ;  /* 0x00200000043879f0 */ /* 0x000fe2000c0018ff */
[----:B------:R-:W-:Y:S02]  /*19b0*/  UMOV UR7, 0xc0000010 ;  /* 0xc000001000077882 */ /* 0x000fe40000000000 */
[----:B------:R-:W-:Y:S02]  /*19c0*/  WARPGROUP.DEPBAR.LE gsb0, 0x0 ;  /* 0x00008000000079c5 */ /* 0x000fe40000010000 */
[----:B------:R-:W-:-:S06]  /*19d0*/  WARPGROUP.ARRIVE ;  /* 0x00000000000079c5 */ /* 0x000fcc0000000000 */
[----:B------:R-:W-:Y:S01]  /*19e0*/  HGMMA.64x16x16.F32.BF16 R48, gdesc[UR8], RZ, !UPT, gsb0 ;  /* 0x00200000083079f0 */ /* 0x000fe2000c0018ff */
[----:B------:R-:W-:-:S03]  /*19f0*/  UIADD3 UR8, UR6, 0x80, URZ ;  /* 0x0000008006087890 */ /* 0x000fc6000fffe03f */
[----:B------:R-:W-:Y:S01]  /*1a00*/  UMOV UR6, UR13 ;  /* 0x0000000d00067c82 */ /* 0x000fe20008000000 */
[----:B------:R-:W-:Y:S02]  /*1a10*/  WARPGROUP.DEPBAR.LE gsb0, 0x0 ;  /* 0x00008000000079c5 */ /* 0x000fe40000010000 */
[----:B------:R-:W-:-:S06]  /*1a20*/  WARPGROUP.ARRIVE ;  /* 0x00000000000079c5 */ /* 0x000fcc0000000000 */
[----:B------:R-:W-:Y:S01]  /*1a30*/  HGMMA.64x16x16.F32.BF16 R40, gdesc[UR4], RZ, !UPT, gsb0 ;  /* 0x00200000042879f0 */ /* 0x000fe2000c0018ff */
[----:B------:R-:W-:Y:S01]  /*1a40*/  UMOV UR6, UR14 ;  /* 0x0000000e00067c82 */ /* 0x000fe20008000000 */
[----:B------:R-:W-:Y:S01]  /*1a50*/  UMOV UR7, 0xc0000010 ;  /* 0xc000001000077882 */ /* 0x000fe20000000000 */
[----:B------:R-:W-:Y:S02]  /*1a60*/  WARPGROUP.DEPBAR.LE gsb0, 0x0 ;  /* 0x00008000000079c5 */ /* 0x000fe40000010000 */
[----:B------:R-:W-:-:S06]  /*1a70*/  WARPGROUP.ARRIVE ;  /* 0x00000000000079c5 */ /* 0x000fcc0000000000 */
[----:B------:R-:W-:Y:S01]  /*1a80*/  HGMMA.64x16x16.F32.BF16 R32, gdesc[UR4], RZ, !UPT, gsb0 ;  /* 0x00200000042079f0 */ /* 0x000fe2000c0018ff */
[----:B------:R-:W-:Y:S01]  /*1a90*/  UMOV UR6, UR8 ;  /* 0x0000000800067c82 */ /* 0x000fe20008000000 */
[----:B------:R-:W-:Y:S01]  /*1aa0*/  UMOV UR7, 0xc0000010 ;  /* 0xc000001000077882 */ /* 0x000fe20000000000 */
[----:B------:R-:W-:Y:S02]  /*1ab0*/  WARPGROUP.DEPBAR.LE gsb0, 0x0 ;  /* 0x00008000000079c5 */ /* 0x000fe40000010000 */
[----:B------:R-:W-:-:S06]  /*1ac0*/  WARPGROUP.ARRIVE ;  /* 0x00000000000079c5 */ /* 0x000fcc0000000000 */
[----:B------:R-:W-:Y:S03]  /*1ad0*/  HGMMA.64x16x16.F32.BF16 R24, gdesc[UR4], RZ, !UPT, gsb0 ;  /* 0x00200000041879f0 */ /* 0x000fe6000c0018ff */
[----:B------:R-:W-:Y:S02]  /*1ae0*/  WARPGROUP.DEPBAR.LE gsb0, 0x0 ;  /* 0x00008000000079c5 */ /* 0x000fe40000010000 */
[----:B------:R-:W-:Y:S05]  /*1af0*/  @!P2 BRA `(.L_x_19) ;  /* 0x000000040018a947 */ /* 0x000fea0003800000 */
[----:B------:R-:W-:Y:S01]  /*1b00*/  UIADD3 UR4, UR41, 0x1, URZ ;  /* 0x0000000129047890 */ /* 0x000fe2000fffe03f */
[----:B01----:R-:W-:Y:S01]  /*1b10*/  IMAD.U32 R0, RZ, RZ, UR44 ;  /* 0x0000002cff007e24 */ /* 0x003fe2000f8e00ff */
[----:B------:R-:W-:Y:S02]  /*1b20*/  UMOV UR9, UR41 ;  /* 0x0000002900097c82 */ /* 0x000fe40008000000 */
[----:B------:R-:W-:-:S04]  /*1b30*/  UISETP.NE.AND UP0, UPT, UR4, 0x22, UPT ;  /* 0x000000220400788c */ /* 0x000fc8000bf05270 */
[----:B------:R-:W-:Y:S02]  /*1b40*/  USEL UR5, URZ, 0x1, UP0 ;  /* 0x000000013f057887 */ /* 0x000fe40008000000 */
[----:B------:R-:W-:Y:S02]  /*1b50*/  USEL UR8, UR4, URZ, UP0 ;  /* 0x0000003f04087287 */ /* 0x000fe40008000000 */
[----:B------:R-:W-:-:S06]  /*1b60*/  ULOP3.LUT UR5, UR40, UR5, URZ, 0x3c, !UPT ;  /* 0x0000000528057292 */ /* 0x000fcc000f8e3c3f */
[----:B------:R-:W-:-:S07]  /*1b70*/  IMAD.U32 R5, RZ, RZ, UR5 ;  /* 0x00000005ff057e24 */ /* 0x000fce000f8e00ff */
.L_x_26:
[----:B01----:R-:W-:Y:S05]  /*1b80*/  @!P0 BRA `(.L_x_20) ;  /* 0x0000000000048947 */ /* 0x003fea0003800000 */
[----:B------:R-:W-:Y:S01]  /*1b90*/  BPT.TRAP 0x1 ;  /* 0x000000040000795c */ /* 0x000fe20000300000 */
.L_x_20:
[----:B------:R-:W-:Y:S01]  /*1ba0*/  ULEA UR4, UR8, UR45, 0x3 ;  /* 0x0000002d08047291 */ /* 0x000fe2000f8e183f */
[----:B------:R-:W-:-:S08]  /*1bb0*/  SHF.L.U32 R3, R5, 0x1f, RZ ;  /* 0x0000001f05037819 */ /* 0x000fd000000006ff */
[----:B------:R0:W1:Y:S01]  /*1bc0*/  SYNCS.PHASECHK.TRANS64.TRYWAIT P1, [UR4], R3 ;  /* 0x00000003ff0075a7 */ /* 0x0000620008020144 */
[----:B------:R-:W-:Y:S05]  /*1bd0*/  @!P0 BRA `(.L_x_21) ;  /* 0x0000000000048947 */ /* 0x000fea0003800000 */
[----:B------:R-:W-:Y:S01]  /*1be0*/  BPT.TRAP 0x1 ;  /* 0x000000040000795c */ /* 0x000fe20000300000 */
.L_x_21:
[----:B-1----:R-:W-:Y:S05]  /*1bf0*/  @P1 BRA `(.L_x_22) ;  /* 0x0000000000081947 */ /* 0x002fea0003800000 */
[----:B------:R-:W1:Y:S02]  /*1c00*/  SYNCS.PHASECHK.TRANS64.TRYWAIT P1, [UR4], R3 ;  /* 0x00000003ff0075a7 */ /* 0x000e640008020144 */
[----:B-1----:R-:W-:Y:S05]  /*1c10*/  @!P1 BRA `(.L_x_23) ;  /* 0x0000005c004c9947 */ /* 0x002fea0003800000 */
.L_x_22:
[----:B------:R-:W-:Y:S01]  /*1c20*/  ULEA UR4, UR8, UR46, 0x8 ;  /* 0x0000002e08047291 */ /* 0x000fe2000f8e403f */
[----:B------:R-:W-:Y:S01]  /*1c30*/  WARPGROUP.ARRIVE ;  /* 0x00000000000079c5 */ /* 0x000fe20000000000 */
[----:B------:R-:W-:Y:S01]  /*1c40*/  UIMAD UR10, UR8, 0xa0, UR12 ;  /* 0x000000a0080a78a4 */ /* 0x000fe2000f8e020c */
[----:B------:R-:W-:Y:S01]  /*1c50*/  UMOV UR5, 0xc0000010 ;  /* 0xc000001000057882 */ /* 0x000fe20000000000 */
[----:B------:R-:W-:Y:S02]  /*1c60*/  UMOV UR7, 0xc0000010 ;  /* 0xc000001000077882 */ /* 0x000fe40000000000 */
[----:B------:R-:W-:Y:S02]  /*1c70*/  UIADD3 UR11, UR10, 0x20, URZ ;  /* 0x000000200a0b7890 */ /* 0x000fe4000fffe03f */
[----:B------:R-:W-:Y:S02]  /*1c80*/  UIADD3 UR13, UR10, 0x40, URZ ;  /* 0x000000400a0d7890 */ /* 0x000fe4000fffe03f */
[----:B------:R-:W-:Y:S01]  /*1c90*/  UMOV UR6, UR10 ;  /* 0x0000000a00067c82 */ /* 0x000fe20008000000 */
[----:B------:R-:W-:Y:S01]  /*1ca0*/  UIADD3 UR14, UR10, 0x60, URZ ;  /* 0x000000600a0e7890 */ /* 0x000fe2000fffe03f */
[----:B------:R-:W-:Y:S01]  /*1cb0*/  HGMMA.64x16x16.F32.BF16 R56, gdesc[UR4], R56, gsb0 ;  /* 0x00200000043879f0 */ /* 0x000fe20008001838 */
[----:B------:R-:W-:Y:S01]  /*1cc0*/  UMOV UR6, UR11 ;  /* 0x0000000b00067c82 */ /* 0x000fe20008000000 */
[----:B------:R-:W-:Y:S01]  /*1cd0*/  UMOV UR7, 0xc0000010 ;  /* 0xc000001000077882 */ /* 0x000fe20000000000 */
[----:B------:R-:W-:Y:S01]  /*1ce0*/  UIADD3 UR10, UR10, 0x80, URZ ;  /* 0x000000800a0a7890 */ /* 0x000fe2000fffe03f */
[----:B------:R-:W-:-:S02]  /*1cf0*/  WARPGROUP.DEPBAR.LE gsb0, 0x0 ;  /* 0x00008000000079c5 */ /* 0x000fc40000010000 */
[----:B------:R-:W-:-:S06]  /*1d00*/  WARPGROUP.ARRIVE ;  /* 0x00000000000079c5 */ /* 0x000fcc0000000000 */
[----:B------:R-:W-:Y:S01]  /*1d10*/  HGMMA.64x16x16.F32.BF16 R48, gdesc[UR4], R48, gsb0 ;  /* 0x00200000043079f0 */ /* 0x000fe20008001830 */
[----:B------:R-:W-:Y:S01]  /*1d20*/  UMOV UR6, UR13 ;  /* 0x0000000d00067c82 */ /* 0x000fe20008000000 */
[----:B------:R-:W-:Y:S01]  /*1d30*/  UMOV UR7, 0xc0000010 ;  /* 0xc000001000077882 */ /* 0x000fe20000000000 */
[----:B------:R-:W-:Y:S02]  /*1d40*/  WARPGROUP.DEPBAR.LE gsb0, 0x0 ;  /* 0x00008000000079c5 */ /* 0x000fe40000010000 */
        /* <DEDUP_REMOVED lines=11> */
[----:B------:R-:W-:Y:S03]  /*1e00*/  HGMMA.64x16x16.F32.BF16 R24, gdesc[UR4], R24, gsb0 ;  /* 0x00200000041879f0 */ /* 0x000fe60008001818 */
[----:B------:R-:W-:Y:S02]  /*1e10*/  WARPGROUP.DEPBAR.LE gsb0, 0x0 ;  /* 0x00008000000079c5 */ /* 0x000fe40000010000 */
[----:B------:R-:W-:Y:S05]  /*1e20*/  @!P0 BRA `(.L_x_24) ;  /* 0x0000000000048947 */ /* 0x000fea0003800000 */
[----:B------:R-:W-:Y:S01]  /*1e30*/  BPT.TRAP 0x1 ;  /* 0x000000040000795c */ /* 0x000fe20000300000 */
.L_x_24:
[----:B------:R-:W-:Y:S01]  /*1e40*/  ULEA UR4, UR9, UR45, 0x3 ;  /* 0x0000002d09047291 */ /* 0x000fe2000f8e183f */
[----:B------:R-:W-:-:S03]  /*1e50*/  ISETP.GT.U32.AND P1, PT, R18, 0x1, PT ;  /* 0x000000011200780c */ /* 0x000fc60003f24070 */
[----:B------:R-:W-:-:S04]  /*1e60*/  UIADD3 UR4, UR4, 0x110, URZ ;  /* 0x0000011004047890 */ /* 0x000fc8000fffe03f */
[----:B------:R-:W-:-:S09]  /*1e70*/  UPRMT UR4, URZ, 0x654, UR4 ;  /* 0x000006543f047896 */ /* 0x000fd20008000004 */
[----:B------:R-:W-:Y:S01]  /*1e80*/  SYNCS.ARRIVE.TRANS64.RED.A1T0 RZ, [UR4], RZ ;  /* 0x000000ffffff79a7 */ /* 0x000fe20008100404 */
[----:B------:R-:W-:Y:S05]  /*1e90*/  @P1 BRA `(.L_x_25) ;  /* 0x0000000000041947 */ /* 0x000fea0003800000 */
[----:B------:R-:W-:Y:S01]  /*1ea0*/  BPT.TRAP 0x1 ;  /* 0x000000040000795c */ /* 0x000fe20000300000 */
.L_x_25:
[----:B------:R-:W-:Y:S01]  /*1eb0*/  UIADD3 UR8, UR8, 0x1, URZ ;  /* 0x0000000108087890 */ /* 0x000fe2000fffe03f */
[C---:B------:R-:W-:Y:S01]  /*1ec0*/  ISETP.GT.AND P1, PT, R0.reuse, 0x1, PT ;  /* 0x000000010000780c */ /* 0x040fe20003f24270 */
[----:B------:R-:W-:Y:S01]  /*1ed0*/  UIADD3 UR9, UR9, 0x1, URZ ;  /* 0x0000000109097890 */ /* 0x000fe2000fffe03f */
[----:B------:R-:W-:Y:S01]  /*1ee0*/  VIADD R0, R0, 0xffffffff ;  /* 0xffffffff00007836 */ /* 0x000fe20000000000 */
[----:B------:R-:W-:Y:S02]  /*1ef0*/  UISETP.NE.AND UP0, UPT, UR8, 0x22, UPT ;  /* 0x000000220800788c */ /* 0x000fe4000bf05270 */
[----:B------:R-:W-:Y:S02]  /*1f00*/  UISETP.NE.AND UP1, UPT, UR9, 0x22, UPT ;  /* 0x000000220900788c */ /* 0x000fe4000bf25270 */
[----:B------:R-:W-:Y:S02]  /*1f10*/  USEL UR4, URZ, 0x1, UP0 ;  /* 0x000000013f047887 */ /* 0x000fe40008000000 */
[----:B------:R-:W-:-:S02]  /*1f20*/  USEL UR8, UR8, URZ, UP0 ;  /* 0x0000003f08087287 */ /* 0x000fc40008000000 */
[----:B------:R-:W-:Y:S02]  /*1f30*/  USEL UR9, UR9, URZ, UP1 ;  /* 0x0000003f09097287 */ /* 0x000fe40008800000 */
[----:B------:R-:W-:Y:S01]  /*1f40*/  LOP3.LUT R5, R5, UR4, RZ, 0x3c, !PT ;  /* 0x0000000405057c12 */ /* 0x000fe2000f8e3cff */
[----:B------:R-:W-:Y:S09]  /*1f50*/  @P1 BRA `(.L_x_26) ;  /* 0xfffffffc00081947 */ /* 0x000ff2000383ffff */
.L_x_19:
[----:B01----:R-:W0:Y:S02]  /*1f60*/  LDC R0, c[0x0][0x28c] ;  /* 0x0000a300ff007b82 */ /* 0x003e240000000800 */
[----:B0-----:R-:W-:-:S13]  /*1f70*/  ISETP.GE.AND P1, PT, R0, 0x1, PT ;  /* 0x000000010000780c */ /* 0x001fda0003f26270 */
[----:B------:R-:W-:Y:S05]  /*1f80*/  @!P1 BRA `(.L_x_27) ;  /* 0x0000000000349947 */ /* 0x000fea0003800000 */
[----:B------:R-:W-:Y:S05]  /*1f90*/  @!P0 BRA `(.L_x_28) ;  /* 0x0000000000048947 */ /* 0x000fea0003800000 */
[----:B------:R-:W-:Y:S01]  /*1fa0*/  BPT.TRAP 0x1 ;  /* 0x000000040000795c */ /* 0x000fe20000300000 */
.L_x_28:
[----:B------:R-:W-:Y:S01]  /*1fb0*/  UIADD3 UR6, UR44, UR41, URZ ;  /* 0x000000292c067290 */ /* 0x000fe2000fffe03f */
[----:B------:R-:W-:-:S03]  /*1fc0*/  ISETP.GT.U32.AND P0, PT, R18, 0x1, PT ;  /* 0x000000011200780c */ /* 0x000fc60003f04070 */
[----:B------:R-:W-:-:S04]  /*1fd0*/  UIMAD.WIDE.U32 UR4, UR6, -0xf0f0f0f, URZ ;  /* 0xf0f0f0f1060478a5 */ /* 0x000fc8000f8e003f */
[----:B------:R-:W-:-:S04]  /*1fe0*/  USHF.R.U32.HI UR4, URZ, 0x5, UR5 ;  /* 0x000000053f047899 */ /* 0x000fc80008011605 */
[----:B------:R-:W-:-:S04]  /*1ff0*/  UIMAD UR6, UR4, -0x22, UR6 ;  /* 0xffffffde040678a4 */ /* 0x000fc8000f8e0206 */
[----:B------:R-:W-:-:S04]  /*2000*/  ULEA UR6, UR6, UR45, 0x3 ;  /* 0x0000002d06067291 */ /* 0x000fc8000f8e183f */
[----:B------:R-:W-:-:S04]  /*2010*/  UIADD3 UR6, UR6, 0x110, URZ ;  /* 0x0000011006067890 */ /* 0x000fc8000fffe03f */
[----:B------:R-:W-:-:S09]  /*2020*/  UPRMT UR6, URZ, 0x654, UR6 ;  /* 0x000006543f067896 */ /* 0x000fd20008000006 */
[----:B------:R-:W-:Y:S01]  /*2030*/  SYNCS.ARRIVE.TRANS64.RED.A1T0 RZ, [UR6], RZ ;  /* 0x000000ffffff79a7 */ /* 0x000fe20008100406 */
[----:B------:R-:W-:Y:S05]  /*2040*/  @P0 BRA `(.L_x_27) ;  /* 0x0000000000040947 */ /* 0x000fea0003800000 */
[----:B------:R-:W-:Y:S01]  /*2050*/  BPT.TRAP 0x1 ;  /* 0x000000040000795c */ /* 0x000fe20000300000 */
.L_x_27:
[----:B------:R-:W-:Y:S01]  /*2060*/  IMAD R3, R76, 0x50, RZ ;  /* 0x000000504c037824 */ /* 0x000fe200078e02ff */
[----:B------:R-:W-:Y:S01]  /*2070*/  UIADD3 UR41, UR43, UR41, URZ ;  /* 0x000000292b297290 */ /* 0x000fe2000fffe03f */
[----:B------:R-:W-:Y:S01]  /*2080*/  SHF.R.S32.HI R9, RZ, 0x1f, R75 ;  /* 0x0000001fff097819 */ /* 0x000fe2000001144b */
[----:B------:R-:W-:Y:S01]  /*2090*/  UISETP.GE.U32.AND UP1, UPT, UR43, 0x22, UPT ;  /* 0x000000222b00788c */ /* 0x000fe2000bf26070 */
[----:B------:R-:W-:Y:S01]  /*20a0*/  IMAD.SHL.U32 R6, R77, 0x80, RZ ;  /* 0x000000804d067824 */ /* 0x000fe200078e00ff */
[----:B------:R-:W-:Y:S01]  /*20b0*/  ULDC UR7, c[0x0][0x288] ;  /* 0x0000a20000077ab9 */ /* 0x000fe20000000800 */
[C---:B------:R-:W-:Y:S01]  /*20c0*/  LOP3.LUT R10, R3.reuse, 0x6, R69, 0xf8, !PT ;  /* 0x00000006030a7812 */ /* 0x040fe200078ef845 */
[----:B------:R-:W-:Y:S01]  /*20d0*/  UISETP.GT.U32.AND UP0, UPT, UR41, 0x21, UPT ;  /* 0x000000212900788c */ /* 0x000fe2000bf04070 */
[----:B------:R-:W-:Y:S01]  /*20e0*/  ISETP.GE.AND P0, PT, R3, UR7, PT ;  /* 0x0000000703007c0c */ /* 0x000fe2000bf06270 */
[----:B------:R-:W-:Y:S01]  /*20f0*/  ULDC.64 UR4, c[0x0][0x5d0] ;  /* 0x0001740000047ab9 */ /* 0x000fe20000000a00 */
[--C-:B------:R-:W-:Y:S01]  /*2100*/  SHF.R.S32.HI R11, RZ, 0x1f, R10.reuse ;  /* 0x0000001fff0b7819 */ /* 0x100fe2000001140a */
[----:B------:R-:W-:Y:S01]  /*2110*/  ULDC UR10, c[0x0][0x284] ;  /* 0x0000a100000a7ab9 */ /* 0x000fe20000000800 */
[----:B------:R-:W-:Y:S01]  /*2120*/  IMAD R0, R9, UR4, RZ ;  /* 0x0000000409007c24 */ /* 0x000fe2000f8e02ff */
[----:B------:R-:W-:Y:S01]  /*2130*/  UISETP.LT.U32.AND UP0, UPT, UR43, 0x22, UP0 ;  /* 0x000000222b00788c */ /* 0x000fe20008701070 */
[----:B------:R-:W-:Y:S01]  /*2140*/  ISETP.GE.OR P0, PT, R6, UR10, P0 ;  /* 0x0000000a06007c0c */ /* 0x000fe20008706670 */
[----:B------:R-:W-:Y:S01]  /*2150*/  IMAD.WIDE.U32 R4, R75, UR4, R10 ;  /* 0x000000044b047c25 */ /* 0x000fe2000f8e000a */
[----:B------:R-:W-:Y:S01]  /*2160*/  ULDC.64 UR8, c[0x0][0x5c8] ;  /* 0x0001720000087ab9 */ /* 0x000fe20000000a00 */
[----:B------:R-:W-:-:S02]  /*2170*/  USEL UR6, URZ, 0x1, !UP0 ;  /* 0x000000013f067887 */ /* 0x000fc4000c000000 */
[----:B------:R-:W-:Y:S01]  /*2180*/  IMAD R7, R75, UR5, R0 ;  /* 0x000000054b077c24 */ /* 0x000fe2000f8e0200 */
[----:B------:R-:W-:Y:S01]  /*2190*/  @UP1 UIMAD.WIDE.U32 UR4, UR41, -0xf0f0f0f, URZ ;  /* 0xf0f0f0f1290418a5 */ /* 0x000fe2000f8e003f */
[----:B------:R-:W-:Y:S01]  /*21a0*/  IMAD.WIDE R76, R77, 0x80, R22 ;  /* 0x000000804d4c7825 */ /* 0x000fe200078e0216 */
[----:B------:R-:W-:Y:S02]  /*21b0*/  ULOP3.LUT UR40, UR40, UR6, URZ, 0x3c, !UPT ;  /* 0x0000000628287292 */ /* 0x000fe4000f8e3c3f */
[----:B------:R-:W-:Y:S01]  /*21c0*/  @UP1 USHF.R.U32.HI UR4, URZ, 0x5, UR5 ;  /* 0x000000053f041899 */ /* 0x000fe20008011605 */
[----:B------:R-:W-:Y:S02]  /*21d0*/  IMAD.IADD R5, R5, 0x1, R7 ;  /* 0x0000000105057824 */ /* 0x000fe400078e0207 */
[----:B------:R-:W-:Y:S01]  /*21e0*/  IMAD R7, R77, UR8, RZ ;  /* 0x000000084d077c24 */ /* 0x000fe2000f8e02ff */
[----:B------:R-:W-:Y:S01]  /*21f0*/  @UP1 ULOP3.LUT UR40, UR40, 0x1, UR4, 0x78, !UPT ;  /* 0x0000000128281892 */ /* 0x000fe2000f8e7804 */
[----:B------:R-:W-:-:S04]  /*2200*/  IMAD.WIDE.U32 R78, R76, UR8, R4 ;  /* 0x000000084c4e7c25 */ /* 0x000fc8000f8e0004 */
[----:B------:R-:W-:Y:S02]  /*2210*/  IMAD R7, R76, UR9, R7 ;  /* 0x000000094c077c24 */ /* 0x000fe4000f8e0207 */
[----:B------:R-:W-:Y:S01]  /*2220*/  IMAD.MOV.U32 R0, RZ, RZ, -0x1 ;  /* 0xffffffffff007424 */ /* 0x000fe200078e00ff */
[----:B------:R-:W-:Y:S06]  /*2230*/  @P0 BRA `(.L_x_29) ;  /* 0x00000028007c0947 */ /* 0x000fec0003800000 */
[----:B-----5:R-:W-:Y:S01]  /*2240*/  FSETP.NEU.AND P0, PT, R64, RZ, PT ;  /* 0x000000ff4000720b */ /* 0x020fe20003f0d000 */
[----:B------:R-:W-:Y:S01]  /*2250*/  IMAD.IADD R4, R68, 0x1, -R3 ;  /* 0x0000000144047824 */ /* 0x000fe200078e0a03 */
[----:B------:R-:W-:Y:S01]  /*2260*/  BSSY B0, `(.L_x_29) ;  /* 0x000029c000007945 */ /* 0x000fe20003800000 */
[----:B------:R-:W-:Y:S02]  /*2270*/  IMAD.IADD R3, R73, 0x1, -R6 ;  /* 0x0000000149037824 */ /* 0x000fe400078e0a06 */
[----:B------:R-:W-:Y:S01]  /*2280*/  IMAD.IADD R89, R79, 0x1, R7 ;  /* 0x000000014f597824 */ /* 0x000fe200078e0207 */
[----:B------:R-:W-:-:S04]  /*2290*/  ISETP.GT.AND P1, PT, R4, RZ, PT ;  /* 0x000000ff0400720c */ /* 0x000fc80003f24270 */
[----:B------:R-:W-:-:S03]  /*22a0*/  ISETP.GT.AND P2, PT, R3, RZ, P1 ;  /* 0x000000ff0300720c */ /* 0x000fc60000f44270 */
[----:B------:R-:W-:Y:S10]  /*22b0*/  @!P0 BRA `(.L_x_30) ;  /* 0x0000001c00388947 */ /* 0x000ff40003800000 */
[----:B------:R-:W0:Y:S01]  /*22c0*/  LDC.64 R82, c[0x0][0x5b8] ;  /* 0x00016e00ff527b82 */ /* 0x000e220000000a00 */
[----:B------:R-:W-:-:S07]  /*22d0*/  ULDC.64 UR4, c[0x0][0x5c0] ;  /* 0x0001700000047ab9 */ /* 0x000fce0000000a00 */
[----:B------:R-:W1:Y:S08]  /*22e0*/  LDC.64 R84, c[0x0][0x5b0] ;  /* 0x00016c00ff547b82 */ /* 0x000e700000000a00 */
[----:B------:R-:W2:Y:S01]  /*22f0*/  LDC.64 R86, c[0x0][0x5a8] ;  /* 0x00016a00ff567b82 */ /* 0x000ea20000000a00 */
[-C--:B0-----:R-:W-:Y:S02]  /*2300*/  IMAD R6, R9, R82.reuse, RZ ;  /* 0x0000005209067224 */ /* 0x081fe400078e02ff */
[----:B------:R-:W-:-:S04]  /*2310*/  IMAD.WIDE.U32 R80, R75, R82, R10 ;  /* 0x000000524b507225 */ /* 0x000fc800078e000a */
[----:B------:R-:W-:Y:S02]  /*2320*/  IMAD R79, R75, R83, R6 ;  /* 0x000000534b4f7224 */ /* 0x000fe400078e0206 */
[-C--:B-1----:R-:W-:Y:S02]  /*2330*/  IMAD R5, R77, R84.reuse, RZ ;  /* 0x000000544d057224 */ /* 0x082fe400078e02ff */
[----:B------:R-:W-:Y:S02]  /*2340*/  IMAD.IADD R13, R81, 0x1, R79 ;  /* 0x00000001510d7824 */ /* 0x000fe400078e024f */
[----:B------:R-:W-:Y:S02]  /*2350*/  IMAD.MOV.U32 R12, RZ, RZ, R80 ;  /* 0x000000ffff0c7224 */ /* 0x000fe400078e0050 */
[C---:B------:R-:W-:Y:S02]  /*2360*/  IMAD R83, R76.reuse, R85, R5 ;  /* 0x000000554c537224 */ /* 0x040fe400078e0205 */
[----:B------:R-:W-:-:S04]  /*2370*/  IMAD.WIDE.U32 R6, R76, R84, R12 ;  /* 0x000000544c067225 */ /* 0x000fc800078e000c */
[----:B------:R-:W-:Y:S01]  /*2380*/  IMAD.IADD R5, R7, 0x1, R83 ;  /* 0x0000000107057824 */ /* 0x000fe200078e0253 */
[----:B--2---:R-:W-:-:S04]  /*2390*/  LEA R14, P0, R6, R86, 0x1 ;  /* 0x00000056060e7211 */ /* 0x004fc800078008ff */
[----:B------:R-:W-:-:S05]  /*23a0*/  LEA.HI.X R15, R6, R87, R5, 0x1, P0 ;  /* 0x00000057060f7211 */ /* 0x000fca00000f0c05 */
[----:B------:R0:W2:Y:S01]  /*23b0*/  @P2 LDG.E.LTC128B.U16 R5, desc[UR38][R14.64] ;  /* 0x000000260e052981 */ /* 0x0000a2000c1e1520 */
[----:B------:R-:W-:Y:S01]  /*23c0*/  LEA R8, P0, R78, UR4, 0x1 ;  /* 0x000000044e087c11 */ /* 0x000fe2000f8008ff */
[----:B------:R-:W-:Y:S01]  /*23d0*/  IMAD.WIDE.U32 R6, R76, R84, R10 ;  /* 0x000000544c067225 */ /* 0x000fe200078e000a */
[----:B------:R-:W-:Y:S03]  /*23e0*/  BSSY B1, `(.L_x_31) ;  /* 0x0000012000017945 */ /* 0x000fe60003800000 */
[----:B------:R-:W-:Y:S02]  /*23f0*/  IMAD.IADD R7, R83, 0x1, R7 ;  /* 0x0000000153077824 */ /* 0x000fe400078e0207 */
[----:B------:R-:W-:Y:S01]  /*2400*/  IMAD.WIDE.U32 R20, R75, R82, R6 ;  /* 0x000000524b147225 */ /* 0x000fe200078e0006 */
[----:B0-----:R-:W-:-:S03]  /*2410*/  SHF.L.U64.HI R15, R84, 0x3, R85 ;  /* 0x00000003540f7819 */ /* 0x001fc60000010255 */
[----:B------:R-:W-:Y:S01]  /*2420*/  IMAD.IADD R7, R79, 0x1, R21 ;  /* 0x000000014f077824 */ /* 0x000fe200078e0215 */
[----:B------:R-:W-:Y:S01]  /*2430*/  LEA R6, P4, R20, R86, 0x1 ;  /* 0x0000005614067211 */ /* 0x000fe200078808ff */
[----:B------:R-:W-:-:S03]  /*2440*/  IMAD.SHL.U32 R14, R84, 0x8, RZ ;  /* 0x00000008540e7824 */ /* 0x000fc600078e00ff */
[----:B------:R-:W-:Y:S01]  /*2450*/  LEA.HI.X R7, R20, R87, R7, 0x1, P4 ;  /* 0x0000005714077211 */ /* 0x000fe200020f0c07 */
[----:B--2---:R-:W-:-:S04]  /*2460*/  IMAD.U32 R9, R5, 0x10000, RZ ;  /* 0x0001000005097824 */ /* 0x004fc800078e00ff */
[----:B------:R-:W-:-:S04]  /*2470*/  FMUL R9, R9, R64 ;  /* 0x0000004009097220 */ /* 0x000fc80000400000 */
[----:B------:R-:W-:Y:S01]  /*2480*/  FFMA R56, R56, R19, R9 ;  /* 0x0000001338387223 */ /* 0x000fe20000000009 */
[----:B------:R-:W-:Y:S02]  /*2490*/  LEA.HI.X R9, R78, UR5, R89, 0x1, P0 ;  /* 0x000000054e097c11 */ /* 0x000fe400080f0c59 */
[----:B------:R-:W-:Y:S02]  /*24a0*/  ISETP.GT.AND P0, PT, R4, 0x1, PT ;  /* 0x000000010400780c */ /* 0x000fe40003f04270 */
[----:B------:R-:W-:Y:S02]  /*24b0*/  F2FP.BF16.F32.PACK_AB R56, RZ, R56 ;  /* 0x00000038ff38723e */ /* 0x000fe400000010ff */
[----:B------:R-:W-:-:S03]  /*24c0*/  ISETP.GT.AND P3, PT, R3, RZ, P0 ;  /* 0x000000ff0300720c */ /* 0x000fc60000764270 */
[----:B------:R0:W-:Y:S10]  /*24d0*/  @P2 STG.E.U16 desc[UR38][R8.64], R56 ;  /* 0x0000003808002986 */ /* 0x0001f4000c101526 */
[----:B------:R-:W-:Y:S05]  /*24e0*/  @!P3 BRA `(.L_x_32) ;  /* 0x000000000004b947 */ /* 0x000fea0003800000 */
[----:B------:R1:W5:Y:S02]  /*24f0*/  LDG.E.LTC128B.U16 R5, desc[UR38][R6.64+0x2] ;  /* 0x0000022606057981 */ /* 0x000364000c1e1520 */
.L_x_32:
[----:B------:R-:W-:Y:S05]  /*2500*/  BSYNC B1 ;  /* 0x0000000000017941 */ /* 0x000fea0003800000 */
.L_x_31:
[----:B-----5:R-:W-:Y:S01]  /*2510*/  IMAD.U32 R77, R5, 0x10000, RZ ;  /* 0x00010000054d7824 */ /* 0x020fe200078e00ff */
[----:B------:R-:W-:Y:S01]  /*2520*/  ISETP.GT.AND P1, PT, R3, 0x8, P1 ;  /* 0x000000080300780c */ /* 0x000fe20000f24270 */
[----:B------:R-:W-:Y:S01]  /*2530*/  IMAD.WIDE.U32 R20, R76, R84, R14 ;  /* 0x000000544c147225 */ /* 0x000fe200078e000e */
[----:B0-----:R-:W-:-:S03]  /*2540*/  PRMT R56, R5, 0x7610, R56 ;  /* 0x0000761005387816 */ /* 0x001fc60000000038 */
[----:B------:R-:W-:Y:S01]  /*2550*/  FMUL R12, R77, R64 ;  /* 0x000000404d0c7220 */ /* 0x000fe20000400000 */
[----:B------:R-:W-:Y:S01]  /*2560*/  IMAD.IADD R83, R83, 0x1, R21 ;  /* 0x0000000153537824 */ /* 0x000fe200078e0215 */
[----:B------:R-:W-:Y:S02]  /*2570*/  IADD3 R80, P2, R80, R20, RZ ;  /* 0x0000001450507210 */ /* 0x000fe40007f5e0ff */
[----:B------:R-:W-:-:S03]  /*2580*/  FFMA R12, R57, R19, R12 ;  /* 0x00000013390c7223 */ /* 0x000fc6000000000c */
[----:B------:R-:W-:Y:S02]  /*2590*/  IMAD.X R13, R83, 0x1, R13, P2 ;  /* 0x00000001530d7824 */ /* 0x000fe400010e060d */
[----:B------:R-:W-:Y:S02]  /*25a0*/  F2FP.BF16.F32.PACK_AB R12, RZ, R12 ;  /* 0x0000000cff0c723e */ /* 0x000fe400000010ff */
[----:B------:R-:W-:Y:S02]  /*25b0*/  LEA R14, P2, R80, R86, 0x1 ;  /* 0x00000056500e7211 */ /* 0x000fe400078408ff */
[----:B------:R-:W-:Y:S02]  /*25c0*/  PRMT R21, R12, 0x7610, R21 ;  /* 0x000076100c157816 */ /* 0x000fe40000000015 */
[----:B------:R-:W-:-:S03]  /*25d0*/  LEA.HI.X R15, R80, R87, R13, 0x1, P2 ;  /* 0x00000057500f7211 */ /* 0x000fc600010f0c0d */
[----:B------:R0:W-:Y:S04]  /*25e0*/  @P3 STG.E.U16 desc[UR38][R8.64+0x2], R21 ;  /* 0x0000021508003986 */ /* 0x0001e8000c101526 */
[----:B------:R-:W2:Y:S01]  /*25f0*/  @P1 LDG.E.LTC128B.U16 R56, desc[UR38][R14.64] ;  /* 0x000000260e381981 */ /* 0x000ea2000c1e1520 */
[----:B------:R-:W-:Y:S01]  /*2600*/  IADD3 R20, P2, R10, R20, RZ ;  /* 0x000000140a147210 */ /* 0x000fe20007f5e0ff */
[----:B------:R-:W-:Y:S01]  /*2610*/  BSSY B1, `(.L_x_33) ;  /* 0x0000011000017945 */ /* 0x000fe20003800000 */
[----:B------:R-:W-:Y:S02]  /*2620*/  SHF.L.U64.HI R13, R65, 0x1, R66 ;  /* 0x00000001410d7819 */ /* 0x000fe40000010242 */
[----:B------:R-:W-:Y:S01]  /*2630*/  ISETP.GT.AND P0, PT, R3, 0x8, P0 ;  /* 0x000000080300780c */ /* 0x000fe20000704270 */
[----:B0-----:R-:W-:Y:S01]  /*2640*/  IMAD.X R21, R11, 0x1, R83, P2 ;  /* 0x000000010b157824 */ /* 0x001fe200010e0653 */
[----:B------:R-:W-:Y:S01]  /*2650*/  LEA R12, P2, R65, R8, 0x1 ;  /* 0x00000008410c7211 */ /* 0x000fe200078408ff */
[----:B------:R-:W-:-:S04]  /*2660*/  IMAD.WIDE.U32 R20, R75, R82, R20 ;  /* 0x000000524b147225 */ /* 0x000fc800078e0014 */
[----:B------:R-:W-:Y:S01]  /*2670*/  IMAD.X R13, R13, 0x1, R9, P2 ;  /* 0x000000010d0d7824 */ /* 0x000fe200010e0609 */
[----:B------:R-:W-:Y:S01]  /*2680*/  LEA R10, P3, R20, R86, 0x1 ;  /* 0x00000056140a7211 */ /* 0x000fe200078608ff */
[----:B------:R-:W-:-:S05]  /*2690*/  IMAD.IADD R11, R79, 0x1, R21 ;  /* 0x000000014f0b7824 */ /* 0x000fca00078e0215 */
[----:B------:R-:W-:Y:S01]  /*26a0*/  LEA.HI.X R11, R20, R87, R11, 0x1, P3 ;  /* 0x00000057140b7211 */ /* 0x000fe200018f0c0b */
[----:B--2---:R-:W-:-:S04]  /*26b0*/  IMAD.U32 R5, R56, 0x10000, RZ ;  /* 0x0001000038057824 */ /* 0x004fc800078e00ff */
[----:B------:R-:W-:-:S04]  /*26c0*/  FMUL R5, R5, R64 ;  /* 0x0000004005057220 */ /* 0x000fc80000400000 */
[----:B------:R-:W-:-:S05]  /*26d0*/  FFMA R5, R58, R19, R5 ;  /* 0x000000133a057223 */ /* 0x000fca0000000005 */
[----:B------:R-:W-:-:S05]  /*26e0*/  F2FP.BF16.F32.PACK_AB R5, RZ, R5 ;  /* 0x00000005ff05723e */ /* 0x000fca00000010ff */
[----:B------:R0:W-:Y:S01]  /*26f0*/  @P1 STG.E.U16 desc[UR38][R12.64], R5 ;  /* 0x000000050c001986 */ /* 0x0001e2000c101526 */
[----:B------:R-:W-:Y:S05]  /*2700*/  @!P0 BRA `(.L_x_34) ;  /* 0x0000000000048947 */ /* 0x000fea0003800000 */
[----:B------:R2:W5:Y:S02]  /*2710*/  LDG.E.LTC128B.U16 R56, desc[UR38][R10.64+0x2] ;  /* 0x000002260a387981 */ /* 0x000564000c1e1520 */
.L_x_34:
[----:B------:R-:W-:Y:S05]  /*2720*/  BSYNC B1 ;  /* 0x0000000000017941 */ /* 0x000fea0003800000 */
.L_x_33:
[----:B0----5:R-:W-:Y:S01]  /*2730*/  IMAD.U32 R5, R56, 0x10000, RZ ;  /* 0x0001000038057824 */ /* 0x021fe200078e00ff */
[----:B------:R-:W-:Y:S01]  /*2740*/  ISETP.GT.AND P1, PT, R4, 0x8, PT ;  /* 0x000000080400780c */ /* 0x000fe20003f24270 */
[----:B------:R-:W-:Y:S02]  /*2750*/  BSSY B1, `(.L_x_35) ;  /* 0x0000008000017945 */ /* 0x000fe40003800000 */
[----:B------:R-:W-:Y:S01]  /*2760*/  FMUL R14, R5, R64 ;  /* 0x00000040050e7220 */ /* 0x000fe20000400000 */
[----:B------:R-:W-:-:S03]  /*2770*/  ISETP.GT.AND P2, PT, R3, RZ, P1 ;  /* 0x000000ff0300720c */ /* 0x000fc60000f44270 */
[----:B------:R-:W-:-:S05]  /*2780*/  FFMA R14, R59, R19, R14 ;  /* 0x000000133b0e7223 */ /* 0x000fca000000000e */
[----:B------:R-:W-:-:S05]  /*2790*/  F2FP.BF16.F32.PACK_AB R14, RZ, R14 ;  /* 0x0000000eff0e723e */ /* 0x000fca00000010ff */
[----:B------:R0:W-:Y:S01]  /*27a0*/  @P0 STG.E.U16 desc[UR38][R12.64+0x2], R14 ;  /* 0x0000020e0c000986 */ /* 0x0001e2000c101526 */
[----:B------:R-:W-:Y:S05]  /*27b0*/  @!P2 BRA `(.L_x_36) ;  /* 0x000000000004a947 */ /* 0x000fea0003800000 */
[----:B------:R3:W5:Y:S02]  /*27c0*/  LDG.E.LTC128B.U16 R56, desc[UR38][R6.64+0x10] ;  /* 0x0000102606387981 */ /* 0x000764000c1e1520 */
.L_x_36:
[----:B------:R-:W-:Y:S05]  /*27d0*/  BSYNC B1 ;  /* 0x0000000000017941 */ /* 0x000fea0003800000 */
.L_x_35:
[----:B-----5:R-:W-:Y:S01]  /*27e0*/  IMAD.U32 R5, R56, 0x10000, RZ ;  /* 0x0001000038057824 */ /* 0x020fe200078e00ff */
        /* <DEDUP_REMOVED lines=9> */
.L_x_38:
[----:B------:R-:W-:Y:S05]  /*2880*/  BSYNC B1 ;  /* 0x0000000000017941 */ /* 0x000fea0003800000 */
.L_x_37:
[----:B----45:R-:W-:Y:S01]  /*2890*/  IMAD.U32 R5, R56, 0x10000, RZ ;  /* 0x0001000038057824 */ /* 0x030fe200078e00ff */
[----:B------:R-:W-:Y:S01]  /*28a0*/  ISETP.GT.AND P1, PT, R3, 0x8, P1 ;  /* 0x000000080300780c */ /* 0x000fe20000f24270 */
[----:B------:R-:W-:Y:S02]  /*28b0*/  BSSY B1, `(.L_x_39) ;  /* 0x0000007000017945 */ /* 0x000fe40003800000 */
[----:B0-----:R-:W-:-:S04]  /*28c0*/  FMUL R14, R5, R64 ;  /* 0x00000040050e7220 */ /* 0x001fc80000400000 */
[----:B------:R-:W-:-:S05]  /*28d0*/  FFMA R14, R61, R19, R14 ;  /* 0x000000133d0e7223 */ /* 0x000fca000000000e */
[----:B------:R-:W-:-:S05]  /*28e0*/  F2FP.BF16.F32.PACK_AB R14, RZ, R14 ;  /* 0x0000000eff0e723e */ /* 0x000fca00000010ff */
[----:B------:R0:W-:Y:S01]  /*28f0*/  @P3 STG.E.U16 desc[UR38][R8.64+0x12], R14 ;  /* 0x0000120e08003986 */ /* 0x0001e2000c101526 */
[----:B------:R-:W-:Y:S05]  /*2900*/  @!P1 BRA `(.L_x_40) ;  /* 0x0000000000049947 */ /* 0x000fea0003800000 */
[----:B------:R4:W5:Y:S02]  /*2910*/  LDG.E.LTC128B.U16 R56, desc[UR38][R10.64+0x10] ;  /* 0x000010260a387981 */ /* 0x000964000c1e1520 */
.L_x_40:
[----:B------:R-:W-:Y:S05]  /*2920*/  BSYNC B1 ;  /* 0x0000000000017941 */ /* 0x000fea0003800000 */
.L_x_39:
[----:B-----5:R-:W-:Y:S01]  /*2930*/  IMAD.U32 R5, R56, 0x10000, RZ ;  /* 0x0001000038057824 */ /* 0x020fe200078e00ff */
[----:B------:R-:W-:Y:S01]  /*2940*/  ISETP.GT.AND P0, PT, R3, 0x8, P0 ;  /* 0x000000080300780c */ /* 0x000fe20000704270 */
[----:B------:R-:W-:Y:S02]  /*2950*/  BSSY B1, `(.L_x_41) ;  /* 0x0000007000017945 */ /* 0x000fe40003800000 */
[----:B------:R-:W-:-:S04]  /*2960*/  FMUL R5, R5, R64 ;  /* 0x0000004005057220 */ /* 0x000fc80000400000 */
[----:B------:R-:W-:-:S05]  /*2970*/  FFMA R5, R62, R19, R5 ;  /* 0x000000133e057223 */ /* 0x000fca0000000005 */
[----:B------:R-:W-:-:S05]  /*2980*/  F2FP.BF16.F32.PACK_AB R5, RZ, R5 ;  /* 0x00000005ff05723e */ /* 0x000fca00000010ff */
[----:B------:R0:W-:Y:S01]  /*2990*/  @P1 STG.E.U16 desc[UR38][R12.64+0x10], R5 ;  /* 0x000010050c001986 */ /* 0x0001e2000c101526 */
[----:B------:R-:W-:Y:S05]  /*29a0*/  @!P0 BRA `(.L_x_42) ;  /* 0x0000000000048947 */ /* 0x000fea0003800000 */
[----:B------:R0:W5:Y:S02]  /*29b0*/  LDG.E.LTC128B.U16 R56, desc[UR38][R10.64+0x12] ;  /* 0x000012260a387981 */ /* 0x000164000c1e1520 */
.L_x_42:
[----:B------:R-:W-:Y:S05]  /*29c0*/  BSYNC B1 ;  /* 0x0000000000017941 */ /* 0x000fea0003800000 */
.L_x_41:
        /* <DEDUP_REMOVED lines=10> */
.L_x_44:
[----:B------:R-:W-:Y:S05]  /*2a70*/  BSYNC B1 ;  /* 0x0000000000017941 */ /* 0x000fea0003800000 */
.L_x_43:
        /* <DEDUP_REMOVED lines=10> */
.L_x_46:
[----:B------:R-:W-:Y:S05]  /*2b20*/  BSYNC B1 ;  /* 0x0000000000017941 */ /* 0x000fea0003800000 */
.L_x_45:
[----:B0----5:R-:W-:Y:S01]  /*2b30*/  IMAD.U32 R5, R56, 0x10000, RZ ;  /* 0x0001000038057824 */ /* 0x021fe200078e00ff */
        /* <DEDUP_REMOVED lines=8> */
.L_x_48:
[----:B------:R-:W-:Y:S05]  /*2bc0*/  BSYNC B1 ;  /* 0x0000000000017941 */ /* 0x000fea0003800000 */
.L_x_47:
        /* <DEDUP_REMOVED lines=9> */
.L_x_50:
[----:B------:R-:W-:Y:S05]  /*2c60*/  BSYNC B1 ;  /* 0x0000000000017941 */ /* 0x000fea0003800000 */
.L_x_49:
        /* <DEDUP_REMOVED lines=10> */
.L_x_52:
[----:B------:R-:W-:Y:S05]  /*2d10*/  BSYNC B1 ;  /* 0x0000000000017941 */ /* 0x000fea0003800000 */
.L_x_51:
        /* <DEDUP_REMOVED lines=10> */
.L_x_54:
[----:B------:R-:W-:Y:S05]  /*2dc0*/  BSYNC B1 ;  /* 0x0000000000017941 */ /* 0x000fea0003800000 */
.L_x_53:
        /* <DEDUP_REMOVED lines=9> */
.L_x_56:
[----:B------:R-:W-:Y:S05]  /*2e60*/  BSYNC B1 ;  /* 0x0000000000017941 */ /* 0x000fea0003800000 */
.L_x_55:
        /* <DEDUP_REMOVED lines=9> */
.L_x_58:
[----:B------:R-:W-:Y:S05]  /*2f00*/  BSYNC B1 ;  /* 0x0000000000017941 */ /* 0x000fea0003800000 */
.L_x_57:
        /* <DEDUP_REMOVED lines=10> */
.L_x_60:
[----:B------:R-:W-:Y:S05]  /*2fb0*/  BSYNC B1 ;  /* 0x0000000000017941 */ /* 0x000fea0003800000 */
.L_x_59:
        /* <DEDUP_REMOVED lines=10> */
.L_x_62:
[----:B------:R-:W-:Y:S05]  /*3060*/  BSYNC B1 ;  /* 0x0000000000017941 */ /* 0x000fea0003800000 */
.L_x_61:
        /* <DEDUP_REMOVED lines=9> */
.L_x_64:
[----:B------:R-:W-:Y:S05]  /*3100*/  BSYNC B1 ;  /* 0x0000000000017941 */ /* 0x000fea0003800000 */
.L_x_63:
        /* <DEDUP_REMOVED lines=9> */
.L_x_66:
[----:B------:R-:W-:Y:S05]  /*31a0*/  BSYNC B1 ;  /* 0x0000000000017941 */ /* 0x000fea0003800000 */
.L_x_65:
        /* <DEDUP_REMOVED lines=10> */
.L_x_68:
[----:B------:R-:W-:Y:S05]  /*3250*/  BSYNC B1 ;  /* 0x0000000000017941 */ /* 0x000fea0003800000 */
.L_x_67:
        /* <DEDUP_REMOVED lines=10> */
.L_x_70:
[----:B------:R-:W-:Y:S05]  /*3300*/  BSYNC B1 ;  /* 0x0000000000017941 */ /* 0x000fea0003800000 */
.L_x_69:
        /* <DEDUP_REMOVED lines=9> */
.L_x_72:
[----:B------:R-:W-:Y:S05]  /*33a0*/  BSYNC B1 ;  /* 0x0000000000017941 */ /* 0x000fea0003800000 */
.L_x_71:
        /* <DEDUP_REMOVED lines=9> */
.L_x_74:
[----:B------:R-:W-:Y:S05]  /*3440*/  BSYNC B1 ;  /* 0x0000000000017941 */ /* 0x000fea0003800000 */
.L_x_73:
        /* <DEDUP_REMOVED lines=10> */
.L_x_76:
[----:B------:R-:W-:Y:S05]  /*34f0*/  BSYNC B1 ;  /* 0x0000000000017941 */ /* 0x000fea0003800000 */
.L_x_75:
        /* <DEDUP_REMOVED lines=10> */
.L_x_78:
[----:B------:R-:W-:Y:S05]  /*35a0*/  BSYNC B1 ;  /* 0x0000000000017941 */ /* 0x000fea0003800000 */
.L_x_77:
        /* <DEDUP_REMOVED lines=9> */
.L_x_80:
[----:B------:R-:W-:Y:S05]  /*3640*/  BSYNC B1 ;  /* 0x0000000000017941 */ /* 0x000fea0003800000 */
.L_x_79:
        /* <DEDUP_REMOVED lines=9> */
.L_x_82:
[----:B------:R-:W-:Y:S05]  /*36e0*/  BSYNC B1 ;  /* 0x0000000000017941 */ /* 0x000fea0003800000 */
.L_x_81:
        /* <DEDUP_REMOVED lines=10> */
.L_x_84:
[----:B------:R-:W-:Y:S05]  /*3790*/  BSYNC B1 ;  /* 0x0000000000017941 */ /* 0x000fea0003800000 */
.L_x_83:
        /* <DEDUP_REMOVED lines=10> */
.L_x_86:
[----:B------:R-:W-:Y:S05]  /*3840*/  BSYNC B1 ;  /* 0x0000000000017941 */ /* 0x000fea0003800000 */
.L_x_85:
        /* <DEDUP_REMOVED lines=9> */
.L_x_88:
[----:B------:R-:W-:Y:S05]  /*38e0*/  BSYNC B1 ;  /* 0x0000000000017941 */ /* 0x000fea0003800000 */
.L_x_87:
        /* <DEDUP_REMOVED lines=9> */
.L_x_90:
[----:B------:R-:W-:Y:S05]  /*3980*/  BSYNC B1 ;  /* 0x0000000000017941 */ /* 0x000fea0003800000 */
.L_x_89:
        /* <DEDUP_REMOVED lines=10> */
.L_x_92:
[----:B------:R-:W-:Y:S05]  /*3a30*/  BSYNC B1 ;  /* 0x0000000000017941 */ /* 0x000fea0003800000 */
.L_x_91:
        /* <DEDUP_REMOVED lines=10> */
.L_x_94:
[----:B------:R-:W-:Y:S05]  /*3ae0*/  BSYNC B1 ;  /* 0x0000000000017941 */ /* 0x000fea0003800000 */
.L_x_93:
        /* <DEDUP_REMOVED lines=9> */
.L_x_96:
[----:B------:R-:W-:Y:S05]  /*3b80*/  BSYNC B1 ;  /* 0x0000000000017941 */ /* 0x000fea0003800000 */
.L_x_95:
        /* <DEDUP_REMOVED lines=9> */
.L_x_98:
[----:B------:R-:W-:Y:S05]  /*3c20*/  BSYNC B1 ;  /* 0x0000000000017941 */ /* 0x000fea0003800000 */
.L_x_97:
        /* <DEDUP_REMOVED lines=10> */
.L_x_100:
[----:B------:R-:W-:Y:S05]  /*3cd0*/  BSYNC B1 ;  /* 0x0000000000017941 */ /* 0x000fea0003800000 */
.L_x_99:
[----:B-----5:R-:W-:Y:S01]  /*3ce0*/  IMAD.U32 R5, R56, 0x10000, RZ ;  /* 0x0001000038057824 */ /* 0x020fe200078e00ff */
[----:B------:R-:W-:Y:S01]  /*3cf0*/  ISETP.GT.AND P0, PT, R4, 0x49, PT ;  /* 0x000000490400780c */ /* 0x000fe20003f04270 */
[----:B------:R-:W-:Y:S01]  /*3d00*/  @P2 IMAD.MOV.U32 R4, RZ, RZ, R8 ;  /* 0x000000ffff042224 */ /* 0x000fe200078e0008 */
[----:B------:R-:W-:Y:S01]  /*3d10*/  BSSY B1, `(.L_x_101) ;  /* 0x000000a000017945 */ /* 0x000fe20003800000 */
[----:B------:R-:W-:Y:S01]  /*3d20*/  FMUL R5, R5, R64 ;  /* 0x0000004005057220 */ /* 0x000fe20000400000 */
[----:B------:R-:W-:-:S03]  /*3d30*/  ISETP.GT.AND P3, PT, R3, RZ, P0 ;  /* 0x000000ff0300720c */ /* 0x000fc60000764270 */
[----:B------:R-:W-:-:S05]  /*3d40*/  FFMA R5, R28, R19, R5 ;  /* 0x000000131c057223 */ /* 0x000fca0000000005 */
[----:B------:R-:W-:-:S04]  /*3d50*/  F2FP.BF16.F32.PACK_AB R5, RZ, R5 ;  /* 0x00000005ff05723e */ /* 0x000fc800000010ff */
[----:B0-----:R-:W-:Y:S01]  /*3d60*/  PRMT R14, R5, 0x7610, R14 ;  /* 0x00007610050e7816 */ /* 0x001fe2000000000e */
[----:B------:R-:W-:-:S05]  /*3d70*/  @P2 IMAD.MOV.U32 R5, RZ, RZ, R9 ;  /* 0x000000ffff052224 */ /* 0x000fca00078e0009 */
[----:B------:R0:W-:Y:S01]  /*3d80*/  @P2 STG.E.U16 desc[UR38][R4.64+0x90], R14 ;  /* 0x0000900e04002986 */ /* 0x0001e2000c101526 */
[----:B------:R-:W-:Y:S05]  /*3d90*/  @!P3 BRA `(.L_x_102) ;  /* 0x000000000004b947 */ /* 0x000fea0003800000 */
[----:B------:R0:W5:Y:S02]  /*3da0*/  LDG.E.LTC128B.U16 R56, desc[UR38][R6.64+0x92] ;  /* 0x0000922606387981 */ /* 0x000164000c1e1520 */
.L_x_102:
[----:B------:R-:W-:Y:S05]  /*3db0*/  BSYNC B1 ;  /* 0x0000000000017941 */ /* 0x000fea0003800000 */
.L_x_101:
        /* <DEDUP_REMOVED lines=9> */
.L_x_104:
[----:B------:R-:W-:Y:S05]  /*3e50*/  BSYNC B1 ;  /* 0x0000000000017941 */ /* 0x000fea0003800000 */
.L_x_103:
[----:B-----5:R-:W-:Y:S01]  /*3e60*/  IMAD.U32 R5, R56, 0x10000, RZ ;  /* 0x0001000038057824 */ /* 0x020fe200078e00ff */
[----:B------:R-:W-:Y:S01]  /*3e70*/  ISETP.GT.AND P0, PT, R3, 0x8, P0 ;  /* 0x000000080300780c */ /* 0x000fe20000704270 */
[----:B0-----:R-:W-:Y:S01]  /*3e80*/  @P1 IMAD.MOV.U32 R4, RZ, RZ, R12 ;  /* 0x000000ffff041224 */ /* 0x001fe200078e000c */
[----:B------:R-:W-:Y:S01]  /*3e90*/  BSSY B1, `(.L_x_105) ;  /* 0x0000009000017945 */ /* 0x000fe20003800000 */
[----:B------:R-:W-:-:S04]  /*3ea0*/  FMUL R5, R5, R64 ;  /* 0x0000004005057220 */ /* 0x000fc80000400000 */
[----:B------:R-:W-:-:S05]  /*3eb0*/  FFMA R5, R30, R19, R5 ;  /* 0x000000131e057223 */ /* 0x000fca0000000005 */
[----:B------:R-:W-:-:S04]  /*3ec0*/  F2FP.BF16.F32.PACK_AB R5, RZ, R5 ;  /* 0x00000005ff05723e */ /* 0x000fc800000010ff */
[----:B-1-3--:R-:W-:Y:S01]  /*3ed0*/  PRMT R6, R5, 0x7610, R6 ;  /* 0x0000761005067816 */ /* 0x00afe20000000006 */
[----:B------:R-:W-:-:S05]  /*3ee0*/  @P1 IMAD.MOV.U32 R5, RZ, RZ, R13 ;  /* 0x000000ffff051224 */ /* 0x000fca00078e000d */
[----:B------:R0:W-:Y:S01]  /*3ef0*/  @P1 STG.E.U16 desc[UR38][R4.64+0x90], R6 ;  /* 0x0000900604001986 */ /* 0x0001e2000c101526 */
[----:B------:R-:W-:Y:S05]  /*3f00*/  @!P0 BRA `(.L_x_106) ;  /* 0x0000000000048947 */ /* 0x000fea0003800000 */
[----:B------:R1:W5:Y:S02]  /*3f10*/  LDG.E.LTC128B.U16 R56, desc[UR38][R10.64+0x92] ;  /* 0x000092260a387981 */ /* 0x000364000c1e1520 */
.L_x_106:
[----:B------:R-:W-:Y:S05]  /*3f20*/  BSYNC B1 ;  /* 0x0000000000017941 */ /* 0x000fea0003800000 */
.L_x_105:
[----:B------:R-:W-:Y:S05]  /*3f30*/  @!P0 BRA `(.L_x_107) ;  /* 0x0000000c00388947 */ /* 0x000fea0003800000 */
[----:B-----5:R-:W-:-:S04]  /*3f40*/  IMAD.U32 R3, R56, 0x10000, RZ ;  /* 0x0001000038037824 */ /* 0x020fc800078e00ff */
[----:B0-----:R-:W-:-:S04]  /*3f50*/  FMUL R4, R3, R64 ;  /* 0x0000004003047220 */ /* 0x001fc80000400000 */
[----:B------:R-:W-:-:S05]  /*3f60*/  FFMA R4, R31, R19, R4 ;  /* 0x000000131f047223 */ /* 0x000fca0000000004 */
[----:B------:R-:W-:-:S05]  /*3f70*/  F2FP.BF16.F32.PACK_AB R4, RZ, R4 ;  /* 0x00000004ff04723e */ /* 0x000fca00000010ff */
[----:B------:R3:W-:Y:S01]  /*3f80*/  STG.E.U16 desc[UR38][R12.64+0x92], R4 ;  /* 0x000092040c007986 */ /* 0x0007e2000c101526 */
[----:B------:R-:W-:Y:S05]  /*3f90*/  BRA `(.L_x_107) ;  /* 0x0000000c00207947 */ /* 0x000fea0003800000 */
.L_x_30:
[----:B------:R-:W-:Y:S01]  /*3fa0*/  ULDC.64 UR4, c[0x0][0x5c0] ;  /* 0x0001700000047ab9 */ /* 0x000fe20000000a00 */
[----:B------:R-:W-:Y:S01]  /*3fb0*/  ISETP.GT.AND P3, PT, R4, 0x1, PT ;  /* 0x000000010400780c */ /* 0x000fe20003f64270 */
[-C--:B------:R-:W-:Y:S01]  /*3fc0*/  FMUL R56, R56, R19.reuse ;  /* 0x0000001338387220 */ /* 0x080fe20000400000 */
[----:B------:R-:W-:Y:S01]  /*3fd0*/  LEA R6, P0, R78, UR4, 0x1 ;  /* 0x000000044e067c11 */ /* 0x000fe2000f8008ff */
[-C--:B------:R-:W-:Y:S01]  /*3fe0*/  FMUL R57, R57, R19.reuse ;  /* 0x0000001339397220 */ /* 0x080fe20000400000 */
[----:B------:R-:W-:Y:S01]  /*3ff0*/  ISETP.GT.AND P1, PT, R3, 0x8, P1 ;  /* 0x000000080300780c */ /* 0x000fe20000f24270 */
[-C--:B------:R-:W-:Y:S01]  /*4000*/  FMUL R58, R58, R19.reuse ;  /* 0x000000133a3a7220 */ /* 0x080fe20000400000 */
[----:B------:R-:W-:Y:S01]  /*4010*/  LEA.HI.X R7, R78, UR5, R89, 0x1, P0 ;  /* 0x000000054e077c11 */ /* 0x000fe200080f0c59 */
[-C--:B------:R-:W-:Y:S01]  /*4020*/  FMUL R59, R59, R19.reuse ;  /* 0x000000133b3b7220 */ /* 0x080fe20000400000 */
[----:B------:R-:W-:Y:S01]  /*4030*/  ISETP.GT.AND P0, PT, R3, RZ, P3 ;  /* 0x000000ff0300720c */ /* 0x000fe20001f04270 */
[-C--:B------:R-:W-:Y:S01]  /*4040*/  FMUL R60, R60, R19.reuse ;  /* 0x000000133c3c7220 */ /* 0x080fe20000400000 */
[----:B------:R-:W-:Y:S01]  /*4050*/  F2FP.BF16.F32.PACK_AB R56, RZ, R56 ;  /* 0x00000038ff38723e */ /* 0x000fe200000010ff */
[----:B------:R-:W-:Y:S01]  /*4060*/  FMUL R61, R61, R19 ;  /* 0x000000133d3d7220 */ /* 0x000fe20000400000 */
[----:B------:R-:W-:Y:S01]  /*4070*/  F2FP.BF16.F32.PACK_AB R57, RZ, R57 ;  /* 0x00000039ff39723e */ /* 0x000fe200000010ff */
[-C--:B------:R-:W-:Y:S01]  /*4080*/  FMUL R62, R62, R19.reuse ;  /* 0x000000133e3e7220 */ /* 0x080fe20000400000 */
[C---:B------:R-:W-:Y:S01]  /*4090*/  SHF.L.U64.HI R5, R65.reuse, 0x1, R66 ;  /* 0x0000000141057819 */ /* 0x040fe20000010242 */
[----:B------:R-:W-:Y:S01]  /*40a0*/  @P2 STG.E.U16 desc[UR38][R6.64], R56 ;  /* 0x0000003806002986 */ /* 0x000fe2000c101526 */
[----:B------:R-:W-:Y:S01]  /*40b0*/  LEA R8, P4, R65, R6, 0x1 ;  /* 0x0000000641087211 */ /* 0x000fe200078808ff */
[-C--:B------:R-:W-:Y:S01]  /*40c0*/  FMUL R63, R63, R19.reuse ;  /* 0x000000133f3f7220 */ /* 0x080fe20000400000 */
[----:B------:R-:W-:Y:S01]  /*40d0*/  ISETP.GT.AND P2, PT, R4, 0x8, PT ;  /* 0x000000080400780c */ /* 0x000fe20003f44270 */
[-C--:B------:R-:W-:Y:S01]  /*40e0*/  FMUL R48, R48, R19.reuse ;  /* 0x0000001330307220 */ /* 0x080fe20000400000 */
[----:B------:R-:W-:Y:S01]  /*40f0*/  ISETP.GT.AND P3, PT, R3, 0x8, P3 ;  /* 0x000000080300780c */ /* 0x000fe20001f64270 */
[----:B------:R-:W-:Y:S01]  /*4100*/  @P0 STG.E.U16 desc[UR38][R6.64+0x2], R57 ;  /* 0x0000023906000986 */ /* 0x000fe2000c101526 */
[----:B------:R-:W-:Y:S01]  /*4110*/  ISETP.GT.AND P0, PT, R4, 0x9, PT ;  /* 0x000000090400780c */ /* 0x000fe20003f04270 */
[----:B------:R-:W-:Y:S01]  /*4120*/  IMAD.X R9, R5, 0x1, R7, P4 ;  /* 0x0000000105097824 */ /* 0x000fe200020e0607 */
[----:B------:R-:W-:Y:S01]  /*4130*/  ISETP.GT.AND P5, PT, R3, RZ, P2 ;  /* 0x000000ff0300720c */ /* 0x000fe200017a4270 */
[-C--:B------:R-:W-:Y:S01]  /*4140*/  FMUL R49, R49, R19.reuse ;  /* 0x0000001331317220 */ /* 0x080fe20000400000 */
[----:B------:R-:W-:Y:S01]  /*4150*/  ISETP.GT.AND P4, PT, R3, RZ, P0 ;  /* 0x000000ff0300720c */ /* 0x000fe20000784270 */
[-C--:B------:R-:W-:Y:S01]  /*4160*/  FMUL R50, R50, R19.reuse ;  /* 0x0000001332327220 */ /* 0x080fe20000400000 */
[----:B------:R-:W-:Y:S01]  /*4170*/  F2FP.BF16.F32.PACK_AB R58, RZ, R58 ;  /* 0x0000003aff3a723e */ /* 0x000fe200000010ff */
[----:B------:R-:W-:Y:S01]  /*4180*/  FMUL R51, R51, R19 ;  /* 0x0000001333337220 */ /* 0x000fe20000400000 */
[----:B------:R-:W-:Y:S01]  /*4190*/  F2FP.BF16.F32.PACK_AB R59, RZ, R59 ;  /* 0x0000003bff3b723e */ /* 0x000fe200000010ff */
[----:B------:R-:W-:Y:S01]  /*41a0*/  FMUL R52, R52, R19 ;  /* 0x0000001334347220 */ /* 0x000fe20000400000 */
[----:B------:R-:W-:Y:S01]  /*41b0*/  F2FP.BF16.F32.PACK_AB R60, RZ, R60 ;  /* 0x0000003cff3c723e */ /* 0x000fe200000010ff */
[----:B------:R-:W-:Y:S01]  /*41c0*/  @P1 STG.E.U16 desc[UR38][R8.64], R58 ;  /* 0x0000003a08001986 */ /* 0x000fe2000c101526 */
[----:B------:R-:W-:Y:S01]  /*41d0*/  F2FP.BF16.F32.PACK_AB R61, RZ, R61 ;  /* 0x0000003dff3d723e */ /* 0x000fe200000010ff */
[-C--:B------:R-:W-:Y:S01]  /*41e0*/  FMUL R53, R53, R19.reuse ;  /* 0x0000001335357220 */ /* 0x080fe20000400000 */
[C---:B------:R-:W-:Y:S01]  /*41f0*/  ISETP.GT.AND P1, PT, R3.reuse, 0x8, P2 ;  /* 0x000000080300780c */ /* 0x040fe20001724270 */
[----:B------:R-:W-:Y:S01]  /*4200*/  @P3 STG.E.U16 desc[UR38][R8.64+0x2], R59 ;  /* 0x0000023b08003986 */ /* 0x000fe2000c101526 */
[----:B------:R-:W-:Y:S01]  /*4210*/  ISETP.GT.AND P2, PT, R4, 0x10, PT ;  /* 0x000000100400780c */ /* 0x000fe20003f44270 */
[-C--:B------:R-:W-:Y:S01]  /*4220*/  FMUL R54, R54, R19.reuse ;  /* 0x0000001336367220 */ /* 0x080fe20000400000 */
[----:B------:R-:W-:Y:S01]  /*4230*/  ISETP.GT.AND P3, PT, R3, 0x8, P0 ;  /* 0x000000080300780c */ /* 0x000fe20000764270 */
[----:B------:R-:W-:Y:S01]  /*4240*/  @P5 STG.E.U16 desc[UR38][R6.64+0x10], R60 ;  /* 0x0000103c06005986 */ /* 0x000fe2000c101526 */
[----:B------:R-:W-:Y:S01]  /*4250*/  ISETP.GT.AND P0, PT, R4, 0x11, PT ;  /* 0x000000110400780c */ /* 0x000fe20003f04270 */
[-C--:B------:R-:W-:Y:S01]  /*4260*/  FMUL R55, R55, R19.reuse ;  /* 0x0000001337377220 */ /* 0x080fe20000400000 */
[C---:B------:R-:W-:Y:S01]  /*4270*/  ISETP.GT.AND P5, PT, R3.reuse, RZ, P2 ;  /* 0x000000ff0300720c */ /* 0x040fe200017a4270 */
[----:B------:R-:W-:Y:S01]  /*4280*/  @P4 STG.E.U16 desc[UR38][R6.64+0x12], R61 ;  /* 0x0000123d06004986 */ /* 0x000fe2000c101526 */
        /* <DEDUP_REMOVED lines=70> */
[C---:B------:R-:W-:Y:S01]  /*46f0*/  ISETP.GT.AND P1, PT, R4.reuse, 0x31, PT ;  /* 0x000000310400780c */ /* 0x040fe20003f24270 */
[----:B------:R-:W-:Y:S01]  /*4700*/  @P3 STG.E.U16 desc[UR38][R8.64+0x42], R43 ;  /* 0x0000422b08003986 */ /* 0x000fe2000c101526 */
[----:B------:R-:W-:Y:S01]  /*4710*/  ISETP.GT.AND P3, PT, R4, 0x30, PT ;  /* 0x000000300400780c */ /* 0x000fe20003f64270 */
[-C--:B------:R-:W-:Y:S01]  /*4720*/  FMUL R30, R30, R19.reuse ;  /* 0x000000131e1e7220 */ /* 0x080fe20000400000 */
[C---:B------:R-:W-:Y:S01]  /*4730*/  ISETP.GT.AND P2, PT, R3.reuse, 0x8, P2 ;  /* 0x000000080300780c */ /* 0x040fe20001744270 */
[----:B------:R-:W-:Y:S01]  /*4740*/  @P5 STG.E.U16 desc[UR38][R6.64+0x50], R44 ;  /* 0x0000502c06005986 */ /* 0x000fe2000c101526 */
[----:B------:R-:W-:Y:S01]  /*4750*/  ISETP.GT.AND P0, PT, R3, 0x8, P0 ;  /* 0x000000080300780c */ /* 0x000fe20000704270 */
[----:B------:R-:W-:Y:S01]  /*4760*/  FMUL R31, R31, R19 ;  /* 0x000000131f1f7220 */ /* 0x000fe20000400000 */
[C---:B------:R-:W-:Y:S01]  /*4770*/  ISETP.GT.AND P5, PT, R3.reuse, RZ, P3 ;  /* 0x000000ff0300720c */ /* 0x040fe20001fa4270 */
[----:B------:R-:W-:Y:S01]  /*4780*/  @P4 STG.E.U16 desc[UR38][R6.64+0x52], R45 ;  /* 0x0000522d06004986 */ /* 0x000fe2000c101526 */
[----:B------:R-:W-:-:S02]  /*4790*/  ISETP.GT.AND P4, PT, R3, RZ, P1 ;  /* 0x000000ff0300720c */ /* 0x000fc40000f84270 */
[----:B------:R-:W-:Y:S02]  /*47a0*/  F2FP.BF16.F32.PACK_AB R46, RZ, R46 ;  /* 0x0000002eff2e723e */ /* 0x000fe400000010ff */
[----:B------:R-:W-:Y:S02]  /*47b0*/  F2FP.BF16.F32.PACK_AB R47, RZ, R47 ;  /* 0x0000002fff2f723e */ /* 0x000fe400000010ff */
[----:B------:R-:W-:Y:S01]  /*47c0*/  F2FP.BF16.F32.PACK_AB R32, RZ, R32 ;  /* 0x00000020ff20723e */ /* 0x000fe200000010ff */
[----:B------:R-:W-:Y:S01]  /*47d0*/  @P2 STG.E.U16 desc[UR38][R8.64+0x50], R46 ;  /* 0x0000502e08002986 */ /* 0x000fe2000c101526 */
[----:B------:R-:W-:Y:S02]  /*47e0*/  F2FP.BF16.F32.PACK_AB R33, RZ, R33 ;  /* 0x00000021ff21723e */ /* 0x000fe400000010ff */
[----:B------:R-:W-:Y:S01]  /*47f0*/  F2FP.BF16.F32.PACK_AB R34, RZ, R34 ;  /* 0x00000022ff22723e */ /* 0x000fe200000010ff */
[----:B------:R-:W-:Y:S01]  /*4800*/  @P0 STG.E.U16 desc[UR38][R8.64+0x52], R47 ;  /* 0x0000522f08000986 */ /* 0x000fe2000c101526 */
[----:B------:R-:W-:-:S02]  /*4810*/  ISETP.GT.AND P0, PT, R3, 0x8, P3 ;  /* 0x000000080300780c */ /* 0x000fc40001f04270 */
[----:B------:R-:W-:Y:S01]  /*4820*/  F2FP.BF16.F32.PACK_AB R35, RZ, R35 ;  /* 0x00000023ff23723e */ /* 0x000fe200000010ff */
[----:B------:R-:W-:Y:S01]  /*4830*/  @P5 STG.E.U16 desc[UR38][R6.64+0x60], R32 ;  /* 0x0000602006005986 */ /* 0x000fe2000c101526 */
[C---:B------:R-:W-:Y:S02]  /*4840*/  ISETP.GT.AND P5, PT, R3.reuse, 0x8, P1 ;  /* 0x000000080300780c */ /* 0x040fe40000fa4270 */
[C---:B------:R-:W-:Y:S01]  /*4850*/  ISETP.GT.AND P1, PT, R4.reuse, 0x39, PT ;  /* 0x000000390400780c */ /* 0x040fe20003f24270 */
[----:B------:R-:W-:Y:S01]  /*4860*/  @P4 STG.E.U16 desc[UR38][R6.64+0x62], R33 ;  /* 0x0000622106004986 */ /* 0x000fe2000c101526 */
[----:B------:R-:W-:Y:S02]  /*4870*/  ISETP.GT.AND P4, PT, R4, 0x38, PT ;  /* 0x000000380400780c */ /* 0x000fe40003f84270 */
[C---:B------:R-:W-:Y:S02]  /*4880*/  ISETP.GT.AND P3, PT, R3.reuse, RZ, P1 ;  /* 0x000000ff0300720c */ /* 0x040fe40000f64270 */
[C---:B------:R-:W-:Y:S01]  /*4890*/  ISETP.GT.AND P2, PT, R3.reuse, RZ, P4 ;  /* 0x000000ff0300720c */ /* 0x040fe20002744270 */
[----:B------:R-:W-:Y:S01]  /*48a0*/  @P0 STG.E.U16 desc[UR38][R8.64+0x60], R34 ;  /* 0x0000602208000986 */ /* 0x000fe2000c101526 */
[----:B------:R-:W-:-:S02]  /*48b0*/  ISETP.GT.AND P4, PT, R3, 0x8, P4 ;  /* 0x000000080300780c */ /* 0x000fc40002784270 */
[----:B------:R-:W-:Y:S01]  /*48c0*/  F2FP.BF16.F32.PACK_AB R36, RZ, R36 ;  /* 0x00000024ff24723e */ /* 0x000fe200000010ff */
[----:B------:R-:W-:Y:S01]  /*48d0*/  @P5 STG.E.U16 desc[UR38][R8.64+0x62], R35 ;  /* 0x0000622308005986 */ /* 0x000fe2000c101526 */
[----:B------:R-:W-:Y:S02]  /*48e0*/  F2FP.BF16.F32.PACK_AB R37, RZ, R37 ;  /* 0x00000025ff25723e */ /* 0x000fe400000010ff */
[----:B------:R-:W-:Y:S02]  /*48f0*/  ISETP.GT.AND P5, PT, R3, 0x8, P1 ;  /* 0x000000080300780c */ /* 0x000fe40000fa4270 */
[C---:B------:R-:W-:Y:S02]  /*4900*/  ISETP.GT.AND P1, PT, R4.reuse, 0x48, PT ;  /* 0x000000480400780c */ /* 0x040fe40003f24270 */
[C---:B------:R-:W-:Y:S01]  /*4910*/  ISETP.GT.AND P0, PT, R4.reuse, 0x49, PT ;  /* 0x000000490400780c */ /* 0x040fe20003f04270 */
[----:B------:R-:W-:Y:S01]  /*4920*/  @P2 STG.E.U16 desc[UR38][R6.64+0x70], R36 ;  /* 0x0000702406002986 */ /* 0x000fe2000c101526 */
[C---:B------:R-:W-:Y:S01]  /*4930*/  ISETP.GT.AND P2, PT, R4.reuse, 0x41, PT ;  /* 0x000000410400780c */ /* 0x040fe20003f44270 */
[----:B------:R-:W-:Y:S01]  /*4940*/  @P4 IMAD.MOV.U32 R5, RZ, RZ, R9 ;  /* 0x000000ffff054224 */ /* 0x000fe200078e0009 */
[----:B------:R-:W-:Y:S01]  /*4950*/  F2FP.BF16.F32.PACK_AB R38, RZ, R38 ;  /* 0x00000026ff26723e */ /* 0x000fe200000010ff */
[----:B------:R-:W-:Y:S01]  /*4960*/  @P3 STG.E.U16 desc[UR38][R6.64+0x72], R37 ;  /* 0x0000722506003986 */ /* 0x000fe2000c101526 */
[----:B------:R-:W-:Y:S01]  /*4970*/  ISETP.GT.AND P3, PT, R4, 0x40, PT ;  /* 0x000000400400780c */ /* 0x000fe20003f64270 */
[----:B------:R-:W-:Y:S01]  /*4980*/  @P4 IMAD.MOV.U32 R4, RZ, RZ, R8 ;  /* 0x000000ffff044224 */ /* 0x000fe200078e0008 */
[----:B------:R-:W-:-:S02]  /*4990*/  F2FP.BF16.F32.PACK_AB R39, RZ, R39 ;  /* 0x00000027ff27723e */ /* 0x000fc400000010ff */
[----:B------:R-:W-:Y:S02]  /*49a0*/  F2FP.BF16.F32.PACK_AB R24, RZ, R24 ;  /* 0x00000018ff18723e */ /* 0x000fe400000010ff */
[----:B------:R0:W-:Y:S01]  /*49b0*/  @P4 STG.E.U16 desc[UR38][R4.64+0x70], R38 ;  /* 0x0000702604004986 */ /* 0x0001e2000c101526 */
[C---:B------:R-:W-:Y:S02]  /*49c0*/  ISETP.GT.AND P4, PT, R3.reuse, RZ, P2 ;  /* 0x000000ff0300720c */ /* 0x040fe40001784270 */
[----:B------:R-:W-:Y:S02]  /*49d0*/  F2FP.BF16.F32.PACK_AB R25, RZ, R25 ;  /* 0x00000019ff19723e */ /* 0x000fe400000010ff */
[----:B------:R-:W-:Y:S02]  /*49e0*/  ISETP.GT.AND P2, PT, R3, 0x8, P2 ;  /* 0x000000080300780c */ /* 0x000fe40001744270 */
[----:B------:R-:W-:Y:S02]  /*49f0*/  F2FP.BF16.F32.PACK_AB R26, RZ, R26 ;  /* 0x0000001aff1a723e */ /* 0x000fe400000010ff */
[----:B------:R-:W-:-:S02]  /*4a00*/  F2FP.BF16.F32.PACK_AB R27, RZ, R27 ;  /* 0x0000001bff1b723e */ /* 0x000fc400000010ff */
[----:B------:R-:W-:Y:S01]  /*4a10*/  F2FP.BF16.F32.PACK_AB R28, RZ, R28 ;  /* 0x0000001cff1c723e */ /* 0x000fe200000010ff */
[----:B0-----:R-:W-:Y:S01]  /*4a20*/  @P5 IMAD.MOV.U32 R4, RZ, RZ, R8 ;  /* 0x000000ffff045224 */ /* 0x001fe200078e0008 */
[----:B------:R-:W-:Y:S01]  /*4a30*/  F2FP.BF16.F32.PACK_AB R29, RZ, R29 ;  /* 0x0000001dff1d723e */ /* 0x000fe200000010ff */
[----:B------:R-:W-:Y:S01]  /*4a40*/  @P5 IMAD.MOV.U32 R5, RZ, RZ, R9 ;  /* 0x000000ffff055224 */ /* 0x000fe200078e0009 */
[----:B------:R-:W-:Y:S02]  /*4a50*/  F2FP.BF16.F32.PACK_AB R30, RZ, R30 ;  /* 0x0000001eff1e723e */ /* 0x000fe400000010ff */
[----:B------:R-:W-:Y:S02]  /*4a60*/  F2FP.BF16.F32.PACK_AB R31, RZ, R31 ;  /* 0x0000001fff1f723e */ /* 0x000fe400000010ff */
[----:B------:R0:W-:Y:S01]  /*4a70*/  @P5 STG.E.U16 desc[UR38][R4.64+0x72], R39 ;  /* 0x0000722704005986 */ /* 0x0001e2000c101526 */
[C---:B------:R-:W-:Y:S02]  /*4a80*/  ISETP.GT.AND P5, PT, R3.reuse, RZ, P3 ;  /* 0x000000ff0300720c */ /* 0x040fe40001fa4270 */
[----:B------:R-:W-:-:S11]  /*4a90*/  ISETP.GT.AND P3, PT, R3, 0x8, P3 ;  /* 0x000000080300780c */ /* 0x000fd60001f64270 */
[----:B0-----:R-:W-:Y:S02]  /*4aa0*/  @P5 IMAD.MOV.U32 R4, RZ, RZ, R6 ;  /* 0x000000ffff045224 */ /* 0x001fe400078e0006 */
[----:B------:R-:W-:-:S05]  /*4ab0*/  @P5 IMAD.MOV.U32 R5, RZ, RZ, R7 ;  /* 0x000000ffff055224 */ /* 0x000fca00078e0007 */
[----:B------:R0:W-:Y:S01]  /*4ac0*/  @P5 STG.E.U16 desc[UR38][R4.64+0x80], R24 ;  /* 0x0000801804005986 */ /* 0x0001e2000c101526 */
[C---:B------:R-:W-:Y:S02]  /*4ad0*/  ISETP.GT.AND P5, PT, R3.reuse, RZ, P0 ;  /* 0x000000ff0300720c */ /* 0x040fe400007a4270 */
[----:B------:R-:W-:Y:S01]  /*4ae0*/  ISETP.GT.AND P0, PT, R3, 0x8, P0 ;  /* 0x000000080300780c */ /* 0x000fe20000704270 */
[----:B0-----:R-:W-:Y:S02]  /*4af0*/  @P4 IMAD.MOV.U32 R4, RZ, RZ, R6 ;  /* 0x000000ffff044224 */ /* 0x001fe400078e0006 */
[----:B------:R-:W-:-:S05]  /*4b00*/  @P4 IMAD.MOV.U32 R5, RZ, RZ, R7 ;  /* 0x000000ffff054224 */ /* 0x000fca00078e0007 */
[----:B------:R0:W-:Y:S01]  /*4b10*/  @P4 STG.E.U16 desc[UR38][R4.64+0x82], R25 ;  /* 0x0000821904004986 */ /* 0x0001e2000c101526 */
[C---:B------:R-:W-:Y:S02]  /*4b20*/  ISETP.GT.AND P4, PT, R3.reuse, RZ, P1 ;  /* 0x000000ff0300720c */ /* 0x040fe40000f84270 */
[----:B------:R-:W-:Y:S01]  /*4b30*/  ISETP.GT.AND P1, PT, R3, 0x8, P1 ;  /* 0x000000080300780c */ /* 0x000fe20000f24270 */
[----:B0-----:R-:W-:Y:S02]  /*4b40*/  @P3 IMAD.MOV.U32 R4, RZ, RZ, R8 ;  /* 0x000000ffff043224 */ /* 0x001fe400078e0008 */
[----:B------:R-:W-:-:S05]  /*4b50*/  @P3 IMAD.MOV.U32 R5, RZ, RZ, R9 ;  /* 0x000000ffff053224 */ /* 0x000fca00078e0009 */
[----:B------:R0:W-:Y:S02]  /*4b60*/  @P3 STG.E.U16 desc[UR38][R4.64+0x80], R26 ;  /* 0x0000801a04003986 */ /* 0x0001e4000c101526 */
[----:B0-----:R-:W-:Y:S02]  /*4b70*/  @P2 IMAD.MOV.U32 R4, RZ, RZ, R8 ;  /* 0x000000ffff042224 */ /* 0x001fe400078e0008 */
[----:B------:R-:W-:-:S05]  /*4b80*/  @P2 IMAD.MOV.U32 R5, RZ, RZ, R9 ;  /* 0x000000ffff052224 */ /* 0x000fca00078e0009 */
[----:B------:R0:W-:Y:S02]  /*4b90*/  @P2 STG.E.U16 desc[UR38][R4.64+0x82], R27 ;  /* 0x0000821b04002986 */ /* 0x0001e4000c101526 */
[----:B0-----:R-:W-:Y:S02]  /*4ba0*/  @P4 IMAD.MOV.U32 R4, RZ, RZ, R6 ;  /* 0x000000ffff044224 */ /* 0x001fe400078e0006 */
[----:B------:R-:W-:-:S05]  /*4bb0*/  @P4 IMAD.MOV.U32 R5, RZ, RZ, R7 ;  /* 0x000000ffff054224 */ /* 0x000fca00078e0007 */
[----:B------:R0:W-:Y:S04]  /*4bc0*/  @P4 STG.E.U16 desc[UR38][R4.64+0x90], R28 ;  /* 0x0000901c04004986 */ /* 0x0001e8000c101526 */
[----:B------:R1:W-:Y:S01]  /*4bd0*/  @P5 STG.E.U16 desc[UR38][R6.64+0x92], R29 ;  /* 0x0000921d06005986 */ /* 0x0003e2000c101526 */
[----:B0-----:R-:W-:Y:S02]  /*4be0*/  @P1 IMAD.MOV.U32 R4, RZ, RZ, R8 ;  /* 0x000000ffff041224 */ /* 0x001fe400078e0008 */
[----:B------:R-:W-:-:S05]  /*4bf0*/  @P1 IMAD.MOV.U32 R5, RZ, RZ, R9 ;  /* 0x000000ffff051224 */ /* 0x000fca00078e0009 */
[----:B------:R1:W-:Y:S04]  /*4c00*/  @P1 STG.E.U16 desc[UR38][R4.64+0x90], R30 ;  /* 0x0000901e04001986 */ /* 0x0003e8000c101526 */
[----:B------:R1:W-:Y:S02]  /*4c10*/  @P0 STG.E.U16 desc[UR38][R8.64+0x92], R31 ;  /* 0x0000921f08000986 */ /* 0x0003e4000c101526 */
.L_x_107:
[----:B------:R-:W-:Y:S05]  /*4c20*/  BSYNC B0 ;  /* 0x0000000000007941 */ /* 0x000fea0003800000 */
.L_x_29:
[----:B------:R-:W-:Y:S01]  /*4c30*/  IADD3 R16, P0, R16, UR36, RZ ;  /* 0x0000002410107c10 */ /* 0x000fe2000ff1e0ff */
[----:B------:R-:W-:Y:S01]  /*4c40*/  ULDC.64 UR4, c[0x0][0x650] ;  /* 0x0001940000047ab9 */ /* 0x000fe20000000a00 */
[----:B------:R-:W-:Y:S01]  /*4c50*/  PRMT R3, RZ, 0x7610, R3 ;  /* 0x00007610ff037816 */ /* 0x000fe20000000003 */
[----:B------:R-:W-:Y:S01]  /*4c60*/  IMAD.MOV.U32 R76, RZ, RZ, -0x1 ;  /* 0xffffffffff4c7424 */ /* 0x000fe200078e00ff */
[----:B------:R-:W-:Y:S01]  /*4c70*/  IADD3.X R17, R17, UR42, RZ, P0, !PT ;  /* 0x0000002a11117c10 */ /* 0x000fe200087fe4ff */
[----:B------:R-:W-:Y:S01]  /*4c80*/  IMAD.MOV.U32 R75, RZ, RZ, -0x1 ;  /* 0xffffffffff4b7424 */ /* 0x000fe200078e00ff */
[----:B------:R-:W-:-:S04]  /*4c90*/  ISETP.GE.U32.AND P0, PT, R16, UR4, PT ;  /* 0x0000000410007c0c */ /* 0x000fc8000bf06070 */
[----:B------:R-:W-:-:S13]  /*4ca0*/  ISETP.GE.U32.AND.EX P0, PT, R17, UR5, PT, P0 ;  /* 0x0000000511007c0c */ /* 0x000fda000bf06100 */
[----:B------:R-:W-:Y:S05]  /*4cb0*/  @P0 BRA `(.L_x_108) ;  /* 0x00000004004c0947 */ /* 0x000fea0003800000 */
[----:B-12-4-:R-:W1:Y:S01]  /*4cc0*/  LDC.64 R10, c[0x0][0x628] ;  /* 0x00018a00ff0a7b82 */ /* 0x016e620000000a00 */
[----:B---3--:R-:W2:Y:S01]  /*4cd0*/  S2R R12, SR_CTAID.X ;  /* 0x00000000000c7919 */ /* 0x008ea20000002500 */
[----:B------:R-:W-:Y:S02]  /*4ce0*/  IMAD.MOV.U32 R8, RZ, RZ, R16 ;  /* 0x000000ffff087224 */ /* 0x000fe400078e0010 */
[----:B------:R-:W-:Y:S01]  /*4cf0*/  IMAD.MOV.U32 R9, RZ, RZ, R17 ;  /* 0x000000ffff097224 */ /* 0x000fe200078e0011 */
[----:B------:R-:W3:Y:S03]  /*4d00*/  S2R R20, SR_CTAID.Y ;  /* 0x0000000000147919 */ /* 0x000ee60000002600 */
[----:B------:R-:W4:Y:S08]  /*4d10*/  LDC R0, c[0x0][0x630] ;  /* 0x00018c00ff007b82 */ /* 0x000f300000000800 */
[----:B------:R-:W0:Y:S01]  /*4d20*/  LDC.64 R14, c[0x0][0x620] ;  /* 0x00018800ff0e7b82 */ /* 0x000e220000000a00 */
[----:B-1----:R-:W-:-:S04]  /*4d30*/  ISETP.NE.U32.AND P0, PT, R10, RZ, PT ;  /* 0x000000ff0a00720c */ /* 0x002fc80003f05070 */
[----:B------:R-:W-:-:S13]  /*4d40*/  ISETP.NE.AND.EX P0, PT, R11, RZ, PT, P0 ;  /* 0x000000ff0b00720c */ /* 0x000fda0003f05300 */
[----:B0-234-:R-:W-:Y:S05]  /*4d50*/  @!P0 BRA `(.L_x_109) ;  /* 0x0000000000288947 */ /* 0x01dfea0003800000 */
        /* <DEDUP_REMOVED lines=10> */
.L_x_109:
[-CC-:B------:R-:W-:Y:S01]  /*4e00*/  SHF.R.U64 R75, R8, R0.reuse, R9.reuse ;  /* 0x00000000084b7219 */ /* 0x180fe20000001209 */
[----:B------:R-:W0:Y:S01]  /*4e10*/  LDC.64 R26, c[0x0][0x640] ;  /* 0x00019000ff1a7b82 */ /* 0x000e220000000a00 */
[----:B------:R-:W-:Y:S01]  /*4e20*/  SHF.R.U32.HI R0, RZ, R0, R9 ;  /* 0x00000000ff007219 */ /* 0x000fe20000011609 */
[----:B------:R-:W-:Y:S01]  /*4e30*/  ULDC UR4, c[0x0][0x150] ;  /* 0x0000540000047ab9 */ /* 0x000fe20000000800 */
[----:B------:R-:W-:Y:S02]  /*4e40*/  IADD3 R3, P0, RZ, -R75, RZ ;  /* 0x8000004bff037210 */ /* 0x000fe40007f1e0ff */
[----:B------:R-:W-:-:S03]  /*4e50*/  I2FP.F32.U32 R7, R12 ;  /* 0x0000000c00077245 */ /* 0x000fc60000201000 */
[----:B------:R-:W1:Y:S01]  /*4e60*/  LDC R6, c[0x0][0x618] ;  /* 0x00018600ff067b82 */ /* 0x000e620000000800 */
[----:B------:R-:W-:Y:S02]  /*4e70*/  IMAD.X R5, RZ, RZ, ~R0, P0 ;  /* 0x000000ffff057224 */ /* 0x000fe400000e0e00 */
[----:B------:R-:W-:Y:S01]  /*4e80*/  FMUL R7, R7, UR4 ;  /* 0x0000000407077c20 */ /* 0x000fe20008400000 */
[----:B------:R-:W-:Y:S01]  /*4e90*/  ULDC UR4, c[0x0][0x154] ;  /* 0x0000550000047ab9 */ /* 0x000fe20000000800 */
[-C--:B------:R-:W-:Y:S02]  /*4ea0*/  IMAD R0, R5, R14.reuse, RZ ;  /* 0x0000000e05007224 */ /* 0x080fe400078e02ff */
[C---:B------:R-:W-:Y:S01]  /*4eb0*/  IMAD.WIDE.U32 R4, R3.reuse, R14, R16 ;  /* 0x0000000e03047225 */ /* 0x040fe200078e0010 */
[----:B------:R-:W2:Y:S01]  /*4ec0*/  LDC R8, c[0x0][0x608] ;  /* 0x00018200ff087b82 */ /* 0x000ea20000000800 */
[----:B------:R-:W3:Y:S02]  /*4ed0*/  F2I.U32.TRUNC.NTZ R7, R7 ;  /* 0x0000000700077305 */ /* 0x000ee4000020f000 */
[----:B------:R-:W-:Y:S01]  /*4ee0*/  IMAD R3, R3, R15, R0 ;  /* 0x0000000f03037224 */ /* 0x000fe200078e0200 */
[----:B------:R-:W-:-:S03]  /*4ef0*/  I2FP.F32.U32 R0, R20 ;  /* 0x0000001400007245 */ /* 0x000fc60000201000 */
[----:B------:R-:W-:Y:S01]  /*4f00*/  IMAD.IADD R3, R5, 0x1, R3 ;  /* 0x0000000105037824 */ /* 0x000fe200078e0203 */
[----:B------:R-:W4:Y:S01]  /*4f10*/  LDC R11, c[0x0][0x658] ;  /* 0x00019600ff0b7b82 */ /* 0x000f220000000800 */
[----:B0-----:R-:W-:-:S04]  /*4f20*/  ISETP.NE.U32.AND P0, PT, R26, RZ, PT ;  /* 0x000000ff1a00720c */ /* 0x001fc80003f05070 */
[----:B------:R-:W-:-:S03]  /*4f30*/  ISETP.NE.AND.EX P0, PT, R27, RZ, PT, P0 ;  /* 0x000000ff1b00720c */ /* 0x000fc60003f05300 */
[----:B------:R-:W0:Y:S01]  /*4f40*/  LDC R9, c[0x0][0x144] ;  /* 0x00005100ff097b82 */ /* 0x000e220000000800 */
[-C--:B-1----:R-:W-:Y:S01]  /*4f50*/  SHF.R.U64 R10, R4, R6.reuse, R3 ;  /* 0x00000006040a7219 */ /* 0x082fe20000001203 */
[----:B---3--:R-:W-:Y:S01]  /*4f60*/  IMAD.MOV R7, RZ, RZ, -R7 ;  /* 0x000000ffff077224 */ /* 0x008fe200078e0a07 */
[----:B------:R-:W-:Y:S01]  /*4f70*/  SHF.R.U32.HI R3, RZ, R6, R3 ;  /* 0x00000006ff037219 */ /* 0x000fe20000011603 */
[----:B------:R-:W-:-:S04]  /*4f80*/  FMUL R6, R0, UR4 ;  /* 0x0000000400067c20 */ /* 0x000fc80008400000 */
[----:B------:R-:W1:Y:S01]  /*4f90*/  LDC R21, c[0x0][0x148] ;  /* 0x00005200ff157b82 */ /* 0x000e620000000800 */
[----:B------:R3:W0:Y:S01]  /*4fa0*/  F2I.U32.TRUNC.NTZ R14, R6 ;  /* 0x00000006000e7305 */ /* 0x000622000020f000 */
[-CC-:B--2---:R-:W-:Y:S02]  /*4fb0*/  SHF.R.U64 R13, R10, R8.reuse, R3.reuse ;  /* 0x000000080a0d7219 */ /* 0x184fe40000001203 */
[----:B------:R-:W-:-:S04]  /*4fc0*/  SHF.R.U32.HI R0, RZ, R8, R3 ;  /* 0x00000008ff007219 */ /* 0x000fc80000011603 */
[----:B------:R-:W2:Y:S01]  /*4fd0*/  LDC R24, c[0x0][0x648] ;  /* 0x00019200ff187b82 */ /* 0x000ea20000000800 */
[-CC-:B----4-:R-:W-:Y:S02]  /*4fe0*/  SHF.R.U64 R15, R13, R11.reuse, R0.reuse ;  /* 0x0000000b0d0f7219 */ /* 0x190fe40000001200 */
[----:B------:R-:W-:-:S03]  /*4ff0*/  SHF.R.U32.HI R5, RZ, R11, R0 ;  /* 0x0000000bff057219 */ /* 0x000fc60000011600 */
[----:B------:R-:W-:Y:S02]  /*5000*/  IMAD.MOV.U32 R4, RZ, RZ, R15 ;  /* 0x000000ffff047224 */ /* 0x000fe400078e000f */
[----:B------:R-:W4:Y:S01]  /*5010*/  LDC R28, c[0x0][0x638] ;  /* 0x00018e00ff1c7b82 */ /* 0x000f220000000800 */
[----:B0-----:R-:W-:-:S07]  /*5020*/  IMAD R25, R9, R7, R12 ;  /* 0x0000000709197224 */ /* 0x001fce00078e020c */
[----:B------:R-:W0:Y:S08]  /*5030*/  LDC R29, c[0x0][0x610] ;  /* 0x00018400ff1d7b82 */ /* 0x000e300000000800 */
[----:B------:R-:W0:Y:S01]  /*5040*/  LDC R30, c[0x0][0x600] ;  /* 0x00018000ff1e7b82 */ /* 0x000e220000000800 */
[----:B-123--:R-:W-:Y:S05]  /*5050*/  @!P0 BRA `(.L_x_110) ;  /* 0x0000000000288947 */ /* 0x00efea0003800000 */
        /* <DEDUP_REMOVED lines=10> */
.L_x_110:
[----:B------:R-:W-:Y:S01]  /*5100*/  ISETP.NE.AND P0, PT, R2, 0x1, PT ;  /* 0x000000010200780c */ /* 0x000fe20003f05270 */
[----:B------:R-:W-:Y:S01]  /*5110*/  IMAD.MOV R14, RZ, RZ, -R14 ;  /* 0x000000ffff0e7224 */ /* 0x000fe200078e0a0e */
[----:B------:R-:W-:Y:S02]  /*5120*/  SHF.R.U64 R3, R4, R24, R5 ;  /* 0x0000001804037219 */ /* 0x000fe40000001205 */
[----:B------:R-:W-:Y:S02]  /*5130*/  LOP3.LUT R0, R13, R72, RZ, 0xc0, !PT ;  /* 0x000000480d007212 */ /* 0x000fe400078ec0ff */
[----:B------:R-:W-:Y:S01]  /*5140*/  LOP3.LUT R10, R10, R71, RZ, 0xc0, !PT ;  /* 0x000000470a0a7212 */ /* 0x000fe200078ec0ff */
[----:B------:R-:W-:Y:S02]  /*5150*/  IMAD.MOV R4, RZ, RZ, -R3 ;  /* 0x000000ffff047224 */ /* 0x000fe400078e0a03 */
[----:B------:R-:W-:Y:S02]  /*5160*/  IMAD R0, R67, R3, R0 ;  /* 0x0000000343007224 */ /* 0x000fe400078e0200 */
[----:B----4-:R-:W-:-:S02]  /*5170*/  IMAD R3, R4, R28, R15 ;  /* 0x0000001c04037224 */ /* 0x010fc400078e020f */
[----:B------:R-:W-:Y:S02]  /*5180*/  @P0 IMAD R25, R21, R14, R20 ;  /* 0x0000000e15190224 */ /* 0x000fe400078e0214 */
[----:B0-----:R-:W-:Y:S02]  /*5190*/  IMAD R5, R3, R30, R10 ;  /* 0x0000001e03057224 */ /* 0x001fe400078e020a */
[----:B------:R-:W-:Y:S02]  /*51a0*/  IMAD R0, R0, R29, R25 ;  /* 0x0000001d00007224 */ /* 0x000fe400078e0219 */
[----:B------:R-:W-:-:S03]  /*51b0*/  IMAD.MOV.U32 R4, RZ, RZ, 0x1 ;  /* 0x00000001ff047424 */ /* 0x000fc600078e00ff */
[----:B------:R-:W-:Y:S02]  /*51c0*/  SEL R76, R5, R0, !P0 ;  /* 0x00000000054c7207 */ /* 0x000fe40004000000 */
[----:B------:R-:W-:Y:S02]  /*51d0*/  PRMT R3, R4, 0x7610, R3 ;  /* 0x0000761004037816 */ /* 0x000fe40000000003 */
[----:B------:R-:W-:-:S07]  /*51e0*/  SEL R0, R0, R5, !P0 ;  /* 0x0000000500007207 */ /* 0x000fce0004000000 */
.L_x_108:
[----:B------:R-:W-:Y:S01]  /*51f0*/  LOP3.LUT P0, RZ, R3, 0xff, RZ, 0xc0, !PT ;  /* 0x000000ff03ff7812 */ /* 0x000fe2000780c0ff */
[----:B------:R-:W-:Y:S01]  /*5200*/  UIMAD.WIDE.U32 UR4, UR41, -0xf0f0f0f, URZ ;  /* 0xf0f0f0f1290478a5 */ /* 0x000fe2000f8e003f */
[----:B------:R-:W-:-:S03]  /*5210*/  IMAD.MOV.U32 R77, RZ, RZ, R0 ;  /* 0x000000ffff4d7224 */ /* 0x000fc600078e0000 */
[----:B------:R-:W-:-:S04]  /*5220*/  USHF.R.U32.HI UR4, URZ, 0x5, UR5 ;  /* 0x000000053f047899 */ /* 0x000fc80008011605 */
[----:B------:R-:W-:-:S04]  /*5230*/  UIMAD UR41, UR4, -0x22, UR41 ;  /* 0xffffffde042978a4 */ /* 0x000fc8000f8e0229 */
[----:B------:R-:W-:Y:S08]  /*5240*/  @P0 BRA `(.L_x_111) ;  /* 0xffffffc000d80947 */ /* 0x000ff0000383ffff */
[----:B------:R-:W-:Y:S05]  /*5250*/  EXIT ;  /* 0x000000000000794d */ /* 0x000fea0003800000 */
.L_x_4:
        /* <DEDUP_REMOVED lines=26> */
.L_x_113:
[--C-:B------:R-:W-:Y:S01]  /*5400*/  SHF.R.U64 R14, R12, R20, R13.reuse ;  /* 0x000000140c0e7219 */ /* 0x100fe2000000120d */
[----:B------:R-:W0:Y:S01]  /*5410*/  LDC R24, c[0x0][0x618] ;  /* 0x00018600ff187b82 */ /* 0x000e220000000800 */
[----:B------:R-:W-:Y:S01]  /*5420*/  I2FP.F32.U32 R8, R6 ;  /* 0x0000000600087245 */ /* 0x000fe20000201000 */
[----:B------:R-:W-:Y:S01]  /*5430*/  ULDC UR4, c[0x0][0x150] ;  /* 0x0000540000047ab9 */ /* 0x000fe20000000800 */
[----:B------:R-:W-:Y:S02]  /*5440*/  SHF.R.U32.HI R7, RZ, R20, R13 ;  /* 0x00000014ff077219 */ /* 0x000fe4000001160d */
[----:B------:R-:W-:Y:S01]  /*5450*/  IADD3 R11, P0, RZ, -R14, RZ ;  /* 0x8000000eff0b7210 */ /* 0x000fe20007f1e0ff */
[----:B------:R-:W-:Y:S01]  /*5460*/  FMUL R13, R8, UR4 ;  /* 0x00000004080d7c20 */ /* 0x000fe20008400000 */
[----:B------:R-:W-:Y:S01]  /*5470*/  ULDC UR4, c[0x0][0x154] ;  /* 0x0000550000047ab9 */ /* 0x000fe20000000800 */
[----:B------:R-:W1:Y:S02]  /*5480*/  LDC.64 R26, c[0x0][0x640] ;  /* 0x00019000ff1a7b82 */ /* 0x000e640000000a00 */
[----:B------:R-:W-:-:S02]  /*5490*/  IMAD.X R7, RZ, RZ, ~R7, P0 ;  /* 0x000000ffff077224 */ /* 0x000fc400000e0e07 */
[----:B------:R-:W2:Y:S01]  /*54a0*/  F2I.U32.TRUNC.NTZ R13, R13 ;  /* 0x0000000d000d7305 */ /* 0x000ea2000020f000 */
[----:B------:R-:W-:-:S03]  /*54b0*/  IMAD.WIDE.U32 R8, R11, R22, R16 ;  /* 0x000000160b087225 */ /* 0x000fc600078e0010 */
[----:B------:R-:W3:Y:S01]  /*54c0*/  LDC R15, c[0x0][0x144] ;  /* 0x00005100ff0f7b82 */ /* 0x000ee20000000800 */
[----:B------:R-:W-:-:S04]  /*54d0*/  IMAD R10, R7, R22, RZ ;  /* 0x00000016070a7224 */ /* 0x000fc800078e02ff */
[----:B------:R-:W-:Y:S02]  /*54e0*/  IMAD R7, R11, R23, R10 ;  /* 0x000000170b077224 */ /* 0x000fe400078e020a */
[----:B------:R-:W-:Y:S01]  /*54f0*/  IMAD.MOV.U32 R10, RZ, RZ, -0x1 ;  /* 0xffffffffff0a7424 */ /* 0x000fe200078e00ff */
[----:B------:R-:W4:Y:S01]  /*5500*/  LDC R20, c[0x0][0x608] ;  /* 0x00018200ff147b82 */ /* 0x000f220000000800 */
[----:B------:R-:W-:Y:S01]  /*5510*/  IMAD.IADD R7, R9, 0x1, R7 ;  /* 0x0000000109077824 */ /* 0x000fe200078e0207 */
[----:B------:R-:W-:-:S04]  /*5520*/  I2FP.F32.U32 R9, R5 ;  /* 0x0000000500097245 */ /* 0x000fc80000201000 */
[-C--:B0-----:R-:W-:Y:S01]  /*5530*/  SHF.R.U64 R12, R8, R24.reuse, R7 ;  /* 0x00000018080c7219 */ /* 0x081fe20000001207 */
[----:B--2---:R-:W-:Y:S01]  /*5540*/  IMAD.MOV R8, RZ, RZ, -R13 ;  /* 0x000000ffff087224 */ /* 0x004fe200078e0a0d */
[----:B------:R-:W0:Y:S01]  /*5550*/  LDC R11, c[0x0][0x658] ;  /* 0x00019600ff0b7b82 */ /* 0x000e220000000800 */
[----:B-1----:R-:W-:Y:S01]  /*5560*/  ISETP.NE.U32.AND P0, PT, R26, RZ, PT ;  /* 0x000000ff1a00720c */ /* 0x002fe20003f05070 */
[----:B------:R-:W-:Y:S01]  /*5570*/  FMUL R9, R9, UR4 ;  /* 0x0000000409097c20 */ /* 0x000fe20008400000 */
[----:B------:R-:W-:Y:S02]  /*5580*/  SHF.R.U32.HI R7, RZ, R24, R7 ;  /* 0x00000018ff077219 */ /* 0x000fe40000011607 */
[----:B------:R-:W-:-:S03]  /*5590*/  ISETP.NE.AND.EX P0, PT, R27, RZ, PT, P0 ;  /* 0x000000ff1b00720c */ /* 0x000fc60003f05300 */
[----:B------:R-:W1:Y:S01]  /*55a0*/  LDC R22, c[0x0][0x148] ;  /* 0x00005200ff167b82 */ /* 0x000e620000000800 */
[----:B---3--:R-:W-:Y:S02]  /*55b0*/  IMAD R23, R15, R8, R6 ;  /* 0x000000080f177224 */ /* 0x008fe400078e0206 */
[----:B------:R-:W-:-:S05]  /*55c0*/  IMAD.MOV.U32 R8, RZ, RZ, 0x1 ;  /* 0x00000001ff087424 */ /* 0x000fca00078e00ff */
[----:B------:R-:W2:Y:S01]  /*55d0*/  LDC R21, c[0x0][0x600] ;  /* 0x00018000ff157b82 */ /* 0x000ea20000000800 */
[-CC-:B----4-:R-:W-:Y:S02]  /*55e0*/  SHF.R.U64 R15, R12, R20.reuse, R7.reuse ;  /* 0x000000140c0f7219 */ /* 0x190fe40000001207 */
[----:B------:R-:W-:Y:S02]  /*55f0*/  SHF.R.U32.HI R6, RZ, R20, R7 ;  /* 0x00000014ff067219 */ /* 0x000fe40000011607 */
[----:B------:R3:W4:Y:S03]  /*5600*/  F2I.U32.TRUNC.NTZ R20, R9 ;  /* 0x0000000900147305 */ /* 0x000726000020f000 */
[----:B------:R-:W1:Y:S01]  /*5610*/  LDC R25, c[0x0][0x648] ;  /* 0x00019200ff197b82 */ /* 0x000e620000000800 */
[-C--:B0-----:R-:W-:Y:S02]  /*5620*/  SHF.R.U64 R19, R15, R11.reuse, R6 ;  /* 0x0000000b0f137219 */ /* 0x081fe40000001206 */
[----:B------:R-:W-:-:S02]  /*5630*/  SHF.L.U32 R10, R10, R11, RZ ;  /* 0x0000000b0a0a7219 */ /* 0x000fc400000006ff */
[-C--:B------:R-:W-:Y:S01]  /*5640*/  SHF.R.U32.HI R7, RZ, R11.reuse, R6 ;  /* 0x0000000bff077219 */ /* 0x080fe20000011606 */
[----:B------:R-:W-:Y:S01]  /*5650*/  IMAD.MOV.U32 R6, RZ, RZ, R19 ;  /* 0x000000ffff067224 */ /* 0x000fe200078e0013 */
[----:B------:R-:W-:Y:S01]  /*5660*/  SHF.L.U32 R24, R8, R11, RZ ;  /* 0x0000000b08187219 */ /* 0x000fe200000006ff */
[----:B------:R-:W0:Y:S01]  /*5670*/  LDC R28, c[0x0][0x638] ;  /* 0x00018e00ff1c7b82 */ /* 0x000e220000000800 */
[----:B------:R-:W-:-:S07]  /*5680*/  LOP3.LUT R30, RZ, R10, RZ, 0x33, !PT ;  /* 0x0000000aff1e7212 */ /* 0x000fce00078e33ff */
[----:B------:R-:W0:Y:S01]  /*5690*/  LDC R29, c[0x0][0x610] ;  /* 0x00018400ff1d7b82 */ /* 0x000e220000000800 */
[----:B---34-:R-:W-:Y:S05]  /*56a0*/  @!P0 BRA `(.L_x_114) ;  /* 0x0000000000288947 */ /* 0x018fea0003800000 */
[----:B------:R-:W3:Y:S02]  /*56b0*/  LDC R6, c[0x0][0x64c] ;  /* 0x00019300ff067b82 */ /* 0x000ee40000000800 */
[----:B---3--:R-:W-:-:S05]  /*56c0*/  IADD3 R11, P0, R19, R6, RZ ;  /* 0x00000006130b7210 */ /* 0x008fca0007f1e0ff */
        /* <DEDUP_REMOVED lines=8> */
.L_x_114:
[----:B------:R-:W-:Y:S01]  /*5750*/  ISETP.NE.AND P0, PT, R2, 0x1, PT ;  /* 0x000000010200780c */ /* 0x000fe20003f05270 */
[----:B--2---:R-:W-:Y:S01]  /*5760*/  VIADD R9, R21, 0xffffffff ;  /* 0xffffffff15097836 */ /* 0x004fe20000000000 */
[----:B-1----:R-:W-:Y:S01]  /*5770*/  SHF.R.U64 R7, R6, R25, R7 ;  /* 0x0000001906077219 */ /* 0x002fe20000001207 */
[----:B------:R-:W-:Y:S01]  /*5780*/  IMAD.MOV R20, RZ, RZ, -R20 ;  /* 0x000000ffff147224 */ /* 0x000fe200078e0a14 */
[----:B------:R-:W-:Y:S02]  /*5790*/  LOP3.LUT R6, R15, R30, RZ, 0xc0, !PT ;  /* 0x0000001e0f067212 */ /* 0x000fe400078ec0ff */
[----:B------:R-:W-:Y:S01]  /*57a0*/  LOP3.LUT R12, R12, R9, RZ, 0xc0, !PT ;  /* 0x000000090c0c7212 */ /* 0x000fe200078ec0ff */
[----:B------:R-:W-:Y:S02]  /*57b0*/  IMAD.MOV R8, RZ, RZ, -R7 ;  /* 0x000000ffff087224 */ /* 0x000fe400078e0a07 */
[----:B------:R-:W-:Y:S02]  /*57c0*/  IMAD R6, R24, R7, R6 ;  /* 0x0000000718067224 */ /* 0x000fe400078e0206 */
[----:B------:R-:W-:-:S02]  /*57d0*/  IMAD.MOV.U32 R9, RZ, RZ, 0x1 ;  /* 0x00000001ff097424 */ /* 0x000fc400078e00ff */
[----:B------:R-:W-:Y:S02]  /*57e0*/  @P0 IMAD R23, R22, R20, R5 ;  /* 0x0000001416170224 */ /* 0x000fe400078e0205 */
[----:B0-----:R-:W-:Y:S02]  /*57f0*/  IMAD R5, R8, R28, R19 ;  /* 0x0000001c08057224 */ /* 0x001fe400078e0213 */
[----:B------:R-:W-:Y:S02]  /*5800*/  IMAD R19, R6, R29, R23 ;  /* 0x0000001d06137224 */ /* 0x000fe400078e0217 */
[----:B------:R-:W-:Y:S02]  /*5810*/  IMAD R6, R5, R21, R12 ;  /* 0x0000001505067224 */ /* 0x000fe400078e020c */
[----:B------:R-:W-:-:S03]  /*5820*/  IMAD.MOV.U32 R8, RZ, RZ, R14 ;  /* 0x000000ffff087224 */ /* 0x000fc600078e000e */
[----:B------:R-:W-:Y:S02]  /*5830*/  SEL R20, R6, R19, !P0 ;  /* 0x0000001306147207 */ /* 0x000fe40004000000 */
[----:B------:R-:W-:-:S07]  /*5840*/  SEL R19, R19, R6, !P0 ;  /* 0x0000000613137207 */ /* 0x000fce0004000000 */
.L_x_112:
[----:B------:R-:W-:-:S08]  /*5850*/  NOP ;  /* 0x0000000000007918 */ /* 0x000fd00000000000 */
[----:B------:R-:W0:-:S00]  /*5860*/  USETMAXREG.DEALLOC.CTAPOOL 0x28 ;  /* 0x00000028000079c8 */ /* 0x000e0000080e0500 */
[----:B0-----:R-:W-:-:S13]  /*5870*/  ISETP.NE.AND P0, PT, R0, RZ, PT ;  /* 0x000000ff0000720c */ /* 0x001fda0003f05270 */
[----:B------:R-:W-:Y:S05]  /*5880*/  @P0 EXIT ;  /* 0x000000000000094d */ /* 0x000fea0003800000 */
[----:B------:R-:W-:Y:S01]  /*5890*/  LOP3.LUT P0, RZ, R9, 0xff, RZ, 0xc0, !PT ;  /* 0x000000ff09ff7812 */ /* 0x000fe2000780c0ff */
[----:B------:R-:W-:Y:S02]  /*58a0*/  IMAD.MOV.U32 R0, RZ, RZ, 0x1 ;  /* 0x00000001ff007424 */ /* 0x000fe400078e00ff */
[----:B------:R-:W-:-:S10]  /*58b0*/  IMAD.MOV.U32 R12, RZ, RZ, RZ ;  /* 0x000000ffff0c7224 */ /* 0x000fd400078e00ff */
[----:B------:R-:W-:Y:S05]  /*58c0*/  @!P0 BRA `(.L_x_115) ;  /* 0x0000000c00148947 */ /* 0x000fea0003800000 */
[----:B------:R-:W0:Y:S01]  /*58d0*/  LDC R0, c[0x0][0x28c] ;  /* 0x0000a300ff007b82 */ /* 0x000e220000000800 */
[----:B------:R-:W-:Y:S01]  /*58e0*/  LOP3.LUT P0, RZ, R3, 0x1f, RZ, 0xc0, !PT ;  /* 0x0000001f03ff7812 */ /* 0x000fe2000780c0ff */
[----:B------:R-:W-:Y:S01]  /*58f0*/  ULDC UR5, c[0x0][0x658] ;  /* 0x0001960000057ab9 */ /* 0x000fe20000000800 */
[----:B------:R-:W-:Y:S01]  /*5900*/  UMOV UR6, 0xffffffff ;  /* 0xffffffff00067882 */ /* 0x000fe20000000000 */
[----:B------:R-:W-:Y:S01]  /*5910*/  BSSY B0, `(.L_x_115) ;  /* 0x00000c0000007945 */ /* 0x000fe20003800000 */
[----:B------:R-:W-:Y:S01]  /*5920*/  USHF.L.U32 UR6, UR6, UR5, URZ ;  /* 0x0000000506067299 */ /* 0x000fe2000800063f */
[C---:B------:R-:W-:Y:S01]  /*5930*/  ISETP.NE.AND P2, PT, R4.reuse, RZ, PT ;  /* 0x000000ff0400720c */ /* 0x040fe20003f45270 */
[----:B------:R-:W-:Y:S01]  /*5940*/  IMAD.MOV.U32 R13, RZ, RZ, 0x1 ;  /* 0x00000001ff0d7424 */ /* 0x000fe200078e00ff */
[----:B------:R-:W-:Y:S01]  /*5950*/  ISETP.NE.OR P0, PT, R4, RZ, !P0 ;  /* 0x000000ff0400720c */ /* 0x000fe20004705670 */
[----:B------:R-:W-:Y:S01]  /*5960*/  IMAD.MOV.U32 R12, RZ, RZ, RZ ;  /* 0x000000ffff0c7224 */ /* 0x000fe200078e00ff */
[----:B------:R-:W-:Y:S01]  /*5970*/  LOP3.LUT R11, R18, 0x2, RZ, 0xfc, !PT ;  /* 0x00000002120b7812 */ /* 0x000fe200078efcff */
[----:B------:R-:W-:Y:S01]  /*5980*/  ULDC UR4, c[0x0][0x600] ;  /* 0x0001800000047ab9 */ /* 0x000fe20000000800 */
[----:B------:R-:W-:Y:S01]  /*5990*/  UMOV UR7, 0x1 ;  /* 0x0000000100077882 */ /* 0x000fe20000000000 */
[----:B------:R-:W-:-:S02]  /*59a0*/  UIADD3 UR15, UR4, -0x1, URZ ;  /* 0xffffffff040f7890 */ /* 0x000fc4000fffe03f */
[----:B------:R-:W-:Y:S02]  /*59b0*/  USHF.L.U32 UR17, UR7, UR5, URZ ;  /* 0x0000000507117299 */ /* 0x000fe4000800063f */
[----:B------:R-:W-:Y:S01]  /*59c0*/  ULOP3.LUT UR16, URZ, UR6, URZ, 0x33, !UPT ;  /* 0x000000063f107292 */ /* 0x000fe2000f8e333f */
[----:B------:R-:W-:Y:S01]  /*59d0*/  ULDC.64 UR20, c[0x0][0x198] ;  /* 0x0000660000147ab9 */ /* 0x000fe20000000a00 */
[----:B0-----:R-:W-:-:S05]  /*59e0*/  VIADD R0, R0, 0xf ;  /* 0x0000000f00007836 */ /* 0x001fca0000000000 */
[----:B------:R-:W-:-:S04]  /*59f0*/  SHF.R.S32.HI R3, RZ, 0x1f, R0 ;  /* 0x0000001fff037819 */ /* 0x000fc80000011400 */
[----:B------:R-:W-:Y:S01]  /*5a00*/  LEA.HI R3, R3, R0, RZ, 0x4 ;  /* 0x0000000003037211 */ /* 0x000fe200078f20ff */
[----:B------:R-:W-:-:S03]  /*5a10*/  IMAD.MOV.U32 R0, RZ, RZ, 0x1 ;  /* 0x00000001ff007424 */ /* 0x000fc600078e00ff */
[----:B------:R-:W-:-:S05]  /*5a20*/  SHF.R.S32.HI R3, RZ, 0x4, R3 ;  /* 0x00000004ff037819 */ /* 0x000fca0000011403 */
[----:B------:R-:W-:-:S07]  /*5a30*/  VIADD R10, R3, 0x1 ;  /* 0x00000001030a7836 */ /* 0x000fce0000000000 */
.L_x_127:
[----:B------:R-:W-:-:S03]  /*5a40*/  UMOV UR4, 0xffffffff ;  /* 0xffffffff00047882 */ /* 0x000fc60000000000 */
[----:B------:R-:W-:Y:S05]  /*5a50*/  BRA.DIV UR4, `(.L_x_116) ;  /* 0x0000001e04d47947 */ /* 0x000fea000b800000 */
[----:B------:R-:W-:-:S13]  /*5a60*/  ELECT P6, URZ, PT ;  /* 0x00000000003f782f */ /* 0x000fda00038c0000 */
.L_x_168:
[----:B------:R-:W0:Y:S01]  /*5a70*/  LDC R4, c[0x0][0x28c] ;  /* 0x0000a300ff047b82 */ /* 0x000e220000000800 */
[----:B------:R-:W-:Y:S01]  /*5a80*/  BSSY B1, `(.L_x_117) ;  /* 0x0000037000017945 */ /* 0x000fe20003800000 */
[----:B0-----:R-:W-:-:S13]  /*5a90*/  ISETP.LT.OR P6, PT, R4, 0x1, !P6 ;  /* 0x000000010400780c */ /* 0x001fda00077c1670 */
[----:B------:R-:W-:Y:S05]  /*5aa0*/  @P6 BRA `(.L_x_118) ;  /* 0x0000000000d06947 */ /* 0x000fea0003800000 */
[----:B------:R-:W-:Y:S02]  /*5ab0*/  IMAD R20, R20, 0x50, RZ ;  /* 0x0000005014147824 */ /* 0x000fe400078e02ff */
[----:B------:R-:W-:Y:S02]  /*5ac0*/  IMAD.SHL.U32 R19, R19, 0x80, RZ ;  /* 0x0000008013137824 */ /* 0x000fe400078e00ff */
[----:B------:R-:W-:Y:S02]  /*5ad0*/  IMAD.MOV.U32 R21, RZ, RZ, RZ ;  /* 0x000000ffff157224 */ /* 0x000fe400078e00ff */
[----:B------:R-:W-:Y:S02]  /*5ae0*/  IMAD.MOV.U32 R4, RZ, RZ, R10 ;  /* 0x000000ffff047224 */ /* 0x000fe400078e000a */
[----:B------:R-:W-:Y:S02]  /*5af0*/  IMAD.MOV.U32 R5, RZ, RZ, R0 ;  /* 0x000000ffff057224 */ /* 0x000fe400078e0000 */
[----:B------:R-:W-:-:S07]  /*5b00*/  IMAD.MOV.U32 R6, RZ, RZ, R12 ;  /* 0x000000ffff067224 */ /* 0x000fce00078e000c */
.L_x_122:
[----:B------:R-:W0:Y:S01]  /*5b10*/  S2R R14, SR_CgaCtaId ;  /* 0x00000000000e7919 */ /* 0x000e220000008800 */
[----:B------:R-:W-:Y:S01]  /*5b20*/  MOV R7, 0x400 ;  /* 0x0000040000077802 */ /* 0x000fe20000000f00 */
[----:B------:R-:W1:Y:S03]  /*5b30*/  @!P2 LDC R9, c[0x0][0x500] ;  /* 0x00014000ff09ab82 */ /* 0x000e660000000800 */
[----:B0-----:R-:W-:Y:S02]  /*5b40*/  LEA R15, R14, R7, 0x18 ;  /* 0x000000070e0f7211 */ /* 0x001fe400078ec0ff */
[----:B------:R-:W-:-:S03]  /*5b50*/  SHF.L.U32 R7, R5, 0x1f, RZ ;  /* 0x0000001f05077819 */ /* 0x000fc600000006ff */
[----:B------:R-:W-:-:S04]  /*5b60*/  IMAD R14, R6, 0x8, R15 ;  /* 0x00000008060e7824 */ /* 0x000fc800078e020f */
[----:B------:R-:W0:Y:S02]  /*5b70*/  SYNCS.PHASECHK.TRANS64.TRYWAIT P1, [R14+URZ+0x110], R7 ;  /* 0x000110070e0075a7 */ /* 0x000e24000802017f */
[----:B01----:R-:W-:Y:S05]  /*5b80*/  @!P1 BRA `(.L_x_119) ;  /* 0x0000001c00a89947 */ /* 0x003fea0003800000 */
.L_x_169:
[----:B0-----:R-:W-:Y:S01]  /*5b90*/  PRMT R7, R11, 0x9910, RZ ;  /* 0x000099100b077816 */ /* 0x001fe200000000ff */
[----:B------:R0:W-:Y:S03]  /*5ba0*/  @!P2 SYNCS.ARRIVE.TRANS64 RZ, [R14+URZ], R9 ;  /* 0x000000090effa9a7 */ /* 0x0001e6000800003f */
[----:B------:R-:W-:-:S13]  /*5bb0*/  ISETP.NE.AND P1, PT, R7, 0x2, PT ;  /* 0x000000020700780c */ /* 0x000fda0003f25270 */
[----:B0-----:R-:W-:Y:S05]  /*5bc0*/  @P1 BRA `(.L_x_120) ;  /* 0x0000000000041947 */ /* 0x001fea0003800000 */
[----:B------:R-:W-:Y:S01]  /*5bd0*/  BPT.TRAP 0x1 ;  /* 0x000000040000795c */ /* 0x000fe20000300000 */
.L_x_120:
[----:B------:R-:W-:Y:S05]  /*5be0*/  @P0 BRA `(.L_x_121) ;  /* 0x0000000000040947 */ /* 0x000fea0003800000 */
[----:B------:R-:W-:Y:S01]  /*5bf0*/  BPT.TRAP 0x1 ;  /* 0x000000040000795c */ /* 0x000fe20000300000 */
.L_x_121:
[--C-:B------:R-:W-:Y:S01]  /*5c00*/  IMAD R7, R6, 0x1000, R15.reuse ;  /* 0x0000100006077824 */ /* 0x100fe200078e020f */
[----:B------:R-:W-:Y:S01]  /*5c10*/  R2UR UR9, R14 ;  /* 0x000000000e0972ca */ /* 0x000fe200000e0000 */
[----:B------:R-:W-:Y:S01]  /*5c20*/  IMAD R15, R6, 0xa00, R15 ;  /* 0x00000a00060f7824 */ /* 0x000fe200078e020f */
[----:B------:R-:W-:Y:S01]  /*5c30*/  UIADD3 UR4, UP0, UR20, 0xf0, URZ ;  /* 0x000000f014047890 */ /* 0x000fe2000ff1e03f */
[----:B------:R-:W-:Y:S01]  /*5c40*/  VIADD R4, R4, 0xffffffff ;  /* 0xffffffff04047836 */ /* 0x000fe20000000000 */
[----:B------:R-:W-:Y:S01]  /*5c50*/  R2UR UR5, R7 ;  /* 0x00000000070572ca */ /* 0x000fe200000e0000 */
[----:B------:R-:W-:Y:S01]  /*5c60*/  UIADD3 UR22, UP1, UR20, 0x1f0, URZ ;  /* 0x000001f014167890 */ /* 0x000fe2000ff3e03f */
[----:B------:R-:W-:Y:S01]  /*5c70*/  R2UR UR8, R15 ;  /* 0x000000000f0872ca */ /* 0x000fe200000e0000 */
[----:B------:R-:W-:Y:S01]  /*5c80*/  VIADD R6, R6, 0x1 ;  /* 0x0000000106067836 */ /* 0x000fe20000000000 */
[----:B------:R-:W-:Y:S01]  /*5c90*/  R2UR UR11, R19 ;  /* 0x00000000130b72ca */ /* 0x000fe200000e0000 */
[----:B------:R-:W-:Y:S01]  /*5ca0*/  UIADD3.X UR23, URZ, UR21, URZ, UP1, !UPT ;  /* 0x000000153f177290 */ /* 0x000fe20008ffe43f */
[C---:B------:R-:W-:Y:S01]  /*5cb0*/  R2UR UR10, R21.reuse ;  /* 0x00000000150a72ca */ /* 0x040fe200000e0000 */
[----:B------:R-:W-:Y:S01]  /*5cc0*/  UMOV UR6, 0x0 ;  /* 0x0000000000067882 */ /* 0x000fe20000000000 */
[----:B------:R-:W-:Y:S01]  /*5cd0*/  R2UR UR12, R8 ;  /* 0x00000000080c72ca */ /* 0x000fe200000e0000 */
[----:B------:R-:W-:Y:S01]  /*5ce0*/  UMOV UR7, 0x10000000 ;  /* 0x1000000000077882 */ /* 0x000fe20000000000 */
[----:B------:R-:W-:Y:S01]  /*5cf0*/  R2UR UR18, R20 ;  /* 0x00000000141272ca */ /* 0x000fe200000e0000 */
[----:B------:R-:W-:Y:S01]  /*5d00*/  VIADD R21, R21, 0x10 ;  /* 0x0000001015157836 */ /* 0x000fe20000000000 */
[----:B------:R-:W-:Y:S01]  /*5d10*/  ISETP.GT.AND P3, PT, R4, 0x1, PT ;  /* 0x000000010400780c */ /* 0x000fe20003f64270 */
[----:B------:R-:W-:Y:S01]  /*5d20*/  UIADD3 UR13, UR5, 0x300, URZ ;  /* 0x00000300050d7890 */ /* 0x000fe2000fffe03f */
[----:B------:R-:W-:Y:S01]  /*5d30*/  ISETP.NE.AND P1, PT, R6, 0x22, PT ;  /* 0x000000220600780c */ /* 0x000fe20003f25270 */
[----:B------:R-:W-:-:S02]  /*5d40*/  UIADD3.X UR5, URZ, UR21, URZ, UP0, !UPT ;  /* 0x000000153f057290 */ /* 0x000fc400087fe43f */
[----:B------:R-:W-:Y:S01]  /*5d50*/  UIADD3 UR14, UR8, 0x22300, URZ ;  /* 0x00022300080e7890 */ /* 0x000fe2000fffe03f */
[----:B------:R-:W-:Y:S02]  /*5d60*/  SEL R14, RZ, 0x1, P1 ;  /* 0x00000001ff0e7807 */ /* 0x000fe40000800000 */
[----:B------:R-:W-:Y:S01]  /*5d70*/  UMOV UR8, UR13 ;  /* 0x0000000d00087c82 */ /* 0x000fe20008000000 */
[----:B------:R-:W-:Y:S02]  /*5d80*/  SEL R6, R6, RZ, P1 ;  /* 0x000000ff06067207 */ /* 0x000fe40000800000 */
[----:B------:R-:W-:Y:S01]  /*5d90*/  LOP3.LUT R5, R5, R14, RZ, 0x3c, !PT ;  /* 0x0000000e05057212 */ /* 0x000fe200078e3cff */
[----:B------:R0:W-:Y:S02]  /*5da0*/  UTMALDG.3D [UR8], [UR4], desc[UR6] ;  /* 0x00000608040075b4 */ /* 0x0001e40008011000 */
[----:B0-----:R-:W-:Y:S01]  /*5db0*/  UMOV UR8, UR14 ;  /* 0x0000000e00087c82 */ /* 0x001fe20008000000 */
[----:B------:R-:W-:-:S02]  /*5dc0*/  UMOV UR11, UR18 ;  /* 0x00000012000b7c82 */ /* 0x000fc40008000000 */
[----:B------:R0:W-:Y:S02]  /*5dd0*/  UTMALDG.3D [UR8], [UR22], desc[UR6] ;  /* 0x00000608160075b4 */ /* 0x0001e40008011000 */
[----:B0-----:R-:W-:Y:S05]  /*5de0*/  @P3 BRA `(.L_x_122) ;  /* 0xfffffffc00483947 */ /* 0x001fea000383ffff */
.L_x_118:
[----:B------:R-:W-:Y:S05]  /*5df0*/  BSYNC B1 ;  /* 0x0000000000017941 */ /* 0x000fea0003800000 */
.L_x_117:
[----:B------:R-:W-:Y:S01]  /*5e00*/  LOP3.LUT P3, RZ, R13, 0xff, RZ, 0xc0, !PT ;  /* 0x000000ff0dff7812 */ /* 0x000fe2000786c0ff */
[----:B------:R-:W-:Y:S01]  /*5e10*/  IMAD.IADD R12, R3, 0x1, R12 ;  /* 0x00000001030c7824 */ /* 0x000fe200078e020c */
[----:B------:R-:W-:Y:S01]  /*5e20*/  IADD3 R16, P4, R16, UR36, RZ ;  /* 0x0000002410107c10 */ /* 0x000fe2000ff9e0ff */
[----:B------:R-:W-:Y:S01]  /*5e30*/  ULDC.64 UR4, c[0x0][0x650] ;  /* 0x0001940000047ab9 */ /* 0x000fe20000000a00 */
[----:B------:R-:W-:Y:S01]  /*5e40*/  BSSY B1, `(.L_x_123) ;  /* 0x000006a000017945 */ /* 0x000fe20003800000 */
[----:B------:R-:W-:Y:S01]  /*5e50*/  IMAD.MOV.U32 R19, RZ, RZ, -0x1 ;  /* 0xffffffffff137424 */ /* 0x000fe200078e00ff */
[----:B------:R-:W-:Y:S01]  /*5e60*/  ISETP.GT.U32.AND P1, PT, R12, 0x21, PT ;  /* 0x000000210c00780c */ /* 0x000fe20003f24070 */
[----:B------:R-:W-:Y:S01]  /*5e70*/  IMAD.MOV.U32 R20, RZ, RZ, -0x1 ;  /* 0xffffffffff147424 */ /* 0x000fe200078e00ff */
[----:B------:R-:W-:Y:S01]  /*5e80*/  IADD3.X R17, R17, UR42, RZ, P4, !PT ;  /* 0x0000002a11117c10 */ /* 0x000fe2000a7fe4ff */
[----:B------:R-:W-:Y:S01]  /*5e90*/  IMAD.MOV.U32 R8, RZ, RZ, -0x1 ;  /* 0xffffffffff087424 */ /* 0x000fe200078e00ff */
[----:B------:R-:W-:-:S02]  /*5ea0*/  ISETP.LT.U32.AND P1, PT, R3, 0x22, P1 ;  /* 0x000000220300780c */ /* 0x000fc40000f21070 */
[----:B------:R-:W-:Y:S01]  /*5eb0*/  PRMT R13, RZ, 0x7610, R13 ;  /* 0x00007610ff0d7816 */ /* 0x000fe2000000000d */
[----:B------:R-:W0:Y:S01]  /*5ec0*/  @P3 S2R R5, SR_CgaCtaId ;  /* 0x0000000000053919 */ /* 0x000e220000008800 */
[----:B------:R-:W-:-:S04]  /*5ed0*/  @P3 MOV R4, 0x400 ;  /* 0x0000040000043802 */ /* 0x000fc80000000f00 */
[----:B0-----:R-:W-:Y:S01]  /*5ee0*/  @P3 LEA R6, R5, R4, 0x18 ;  /* 0x0000000405063211 */ /* 0x001fe200078ec0ff */
[----:B------:R-:W-:-:S03]  /*5ef0*/  IMAD.WIDE.U32 R4, R12, -0xf0f0f0f, RZ ;  /* 0xf0f0f0f10c047825 */ /* 0x000fc600078e00ff */
[----:B------:R0:W-:Y:S01]  /*5f00*/  @P3 SYNCS.ARRIVE.TRANS64.A1T0 RZ, [R6+URZ+0x238], RZ ;  /* 0x000238ff06ff39a7 */ /* 0x0001e2000810003f */
[----:B------:R-:W-:Y:S02]  /*5f10*/  ISETP.GE.U32.AND P3, PT, R3, 0x22, PT ;  /* 0x000000220300780c */ /* 0x000fe40003f66070 */
[----:B------:R-:W-:Y:S02]  /*5f20*/  SHF.R.U32.HI R7, RZ, 0x5, R5 ;  /* 0x00000005ff077819 */ /* 0x000fe40000011605 */
[----:B------:R-:W-:Y:S02]  /*5f30*/  SEL R5, RZ, 0x1, !P1 ;  /* 0x00000001ff057807 */ /* 0x000fe40004800000 */
[----:B------:R-:W-:Y:S01]  /*5f40*/  ISETP.GE.U32.AND P1, PT, R16, UR4, PT ;  /* 0x0000000410007c0c */ /* 0x000fe2000bf26070 */
[----:B------:R-:W-:Y:S01]  /*5f50*/  IMAD R12, R7, -0x22, R12 ;  /* 0xffffffde070c7824 */ /* 0x000fe200078e020c */
[----:B------:R-:W-:Y:S02]  /*5f60*/  LOP3.LUT R0, R0, R5, RZ, 0x3c, !PT ;  /* 0x0000000500007212 */ /* 0x000fe400078e3cff */
[----:B------:R-:W-:-:S02]  /*5f70*/  ISETP.GE.U32.AND.EX P1, PT, R17, UR5, PT, P1 ;  /* 0x0000000511007c0c */ /* 0x000fc4000bf26110 */
[----:B------:R-:W-:Y:S02]  /*5f80*/  PRMT R4, RZ, 0x7610, R4 ;  /* 0x00007610ff047816 */ /* 0x000fe40000000004 */
[----:B------:R-:W-:-:S09]  /*5f90*/  @P3 LOP3.LUT R0, R0, 0x1, R7, 0x78, !PT ;  /* 0x0000000100003812 */ /* 0x000fd200078e7807 */
[----:B0-----:R-:W-:Y:S05]  /*5fa0*/  @P1 BRA `(.L_x_124) ;  /* 0x00000004004c1947 */ /* 0x001fea0003800000 */
[----:B------:R-:W-:Y:S01]  /*5fb0*/  ULDC.64 UR4, c[0x0][0x628] ;  /* 0x00018a0000047ab9 */ /* 0x000fe20000000a00 */
[----:B------:R-:W0:Y:S01]  /*5fc0*/  S2R R15, SR_CTAID.X ;  /* 0x00000000000f7919 */ /* 0x000e220000002500 */
[----:B------:R-:W-:Y:S01]  /*5fd0*/  ISETP.NE.U32.AND P1, PT, RZ, UR4, PT ;  /* 0x00000004ff007c0c */ /* 0x000fe2000bf25070 */
[----:B------:R-:W-:Y:S01]  /*5fe0*/  ULDC UR7, c[0x0][0x630] ;  /* 0x00018c0000077ab9 */ /* 0x000fe20000000800 */
[----:B------:R-:W-:Y:S01]  /*5ff0*/  IMAD.MOV.U32 R4, RZ, RZ, R16 ;  /* 0x000000ffff047224 */ /* 0x000fe200078e0010 */
[----:B------:R-:W1:Y:S01]  /*6000*/  S2R R14, SR_CTAID.Y ;  /* 0x00000000000e7919 */ /* 0x000e620000002600 */
[----:B------:R-:W-:Y:S01]  /*6010*/  ISETP.NE.AND.EX P1, PT, RZ, UR5, PT, P1 ;  /* 0x00000005ff007c0c */ /* 0x000fe2000bf25310 */
[----:B------:R-:W-:-:S12]  /*6020*/  IMAD.MOV.U32 R5, RZ, RZ, R17 ;  /* 0x000000ffff057224 */ /* 0x000fd800078e0011 */
[----:B------:R-:W-:Y:S05]  /*6030*/  @!P1 BRA `(.L_x_125) ;  /* 0x0000000000289947 */ /* 0x000fea0003800000 */
[----:B------:R-:W-:Y:S02]  /*6040*/  ULDC UR6, c[0x0][0x634] ;  /* 0x00018d0000067ab9 */ /* 0x000fe40000000800 */
[----:B------:R-:W-:-:S05]  /*6050*/  IADD3 R9, P1, R16, UR6, RZ ;  /* 0x0000000610097c10 */ /* 0x000fca000ff3e0ff */
[----:B------:R-:W-:-:S04]  /*6060*/  IMAD.X R19, RZ, RZ, R17, P1 ;  /* 0x000000ffff137224 */ /* 0x000fc800008e0611 */
[----:B------:R-:W-:-:S04]  /*6070*/  IMAD.WIDE.U32 R6, R19, UR4, RZ ;  /* 0x0000000413067c25 */ /* 0x000fc8000f8e00ff */
[----:B------:R-:W-:-:S04]  /*6080*/  IMAD.WIDE.U32 R6, P1, R9, UR5, R6 ;  /* 0x0000000509067c25 */ /* 0x000fc8000f820006 */
[----:B------:R-:W-:-:S04]  /*6090*/  IMAD.WIDE.U32 R8, R9, UR4, RZ ;  /* 0x0000000409087c25 */ /* 0x000fc8000f8e00ff */
[----:B------:R-:W-:Y:S01]  /*60a0*/  IMAD.X R5, RZ, RZ, RZ, P1 ;  /* 0x000000ffff057224 */ /* 0x000fe200008e06ff */
[----:B------:R-:W-:Y:S01]  /*60b0*/  IADD3 RZ, P1, R9, R6, RZ ;  /* 0x0000000609ff7210 */ /* 0x000fe20007f3e0ff */
[----:B------:R-:W-:-:S04]  /*60c0*/  IMAD.MOV.U32 R4, RZ, RZ, R7 ;  /* 0x000000ffff047224 */ /* 0x000fc800078e0007 */
[----:B------:R-:W-:-:S08]  /*60d0*/  IMAD.WIDE.U32.X R4, R19, UR5, R4, P1 ;  /* 0x0000000513047c25 */ /* 0x000fd000088e0404 */
.L_x_125:
[--C-:B------:R-:W-:Y:S01]  /*60e0*/  SHF.R.U64 R8, R4, UR7, R5.reuse ;  /* 0x0000000704087c19 */ /* 0x100fe20008001205 */
[----:B------:R-:W-:Y:S01]  /*60f0*/  ULDC.64 UR4, c[0x0][0x620] ;  /* 0x0001880000047ab9 */ /* 0x000fe20000000a00 */
[----:B------:R-:W-:Y:S01]  /*6100*/  SHF.R.U32.HI R4, RZ, UR7, R5 ;  /* 0x00000007ff047c19 */ /* 0x000fe20008011605 */
[----:B------:R-:W2:Y:S01]  /*6110*/  LDC R24, c[0x0][0x144] ;  /* 0x00005100ff187b82 */ /* 0x000ea20000000800 */
[----:B------:R-:W-:Y:S01]  /*6120*/  IADD3 R7, P1, RZ, -R8, RZ ;  /* 0x80000008ff077210 */ /* 0x000fe20007f3e0ff */
[----:B------:R-:W-:Y:S01]  /*6130*/  ULDC.64 UR8, c[0x0][0x640] ;  /* 0x0001900000087ab9 */ /* 0x000fe20000000a00 */
[----:B0-----:R-:W-:Y:S01]  /*6140*/  I2FP.F32.U32 R9, R15 ;  /* 0x0000000f00097245 */ /* 0x001fe20000201000 */
[----:B------:R-:W-:Y:S02]  /*6150*/  ULDC UR6, c[0x0][0x608] ;  /* 0x0001820000067ab9 */ /* 0x000fe40000000800 */
[----:B------:R-:W-:Y:S01]  /*6160*/  IMAD.X R4, RZ, RZ, ~R4, P1 ;  /* 0x000000ffff047224 */ /* 0x000fe200008e0e04 */
[----:B------:R-:W-:Y:S01]  /*6170*/  ISETP.NE.U32.AND P1, PT, RZ, UR8, PT ;  /* 0x00000008ff007c0c */ /* 0x000fe2000bf25070 */
[----:B------:R-:W0:Y:S02]  /*6180*/  LDC R21, c[0x0][0x148] ;  /* 0x00005200ff157b82 */ /* 0x000e240000000800 */
[----:B------:R-:W-:Y:S01]  /*6190*/  IMAD R6, R4, UR4, RZ ;  /* 0x0000000404067c24 */ /* 0x000fe2000f8e02ff */
[----:B------:R-:W-:Y:S01]  /*61a0*/  ISETP.NE.AND.EX P1, PT, RZ, UR9, PT, P1 ;  /* 0x00000009ff007c0c */ /* 0x000fe2000bf25310 */
[----:B------:R-:W-:Y:S01]  /*61b0*/  IMAD.WIDE.U32 R4, R7, UR4, R16 ;  /* 0x0000000407047c25 */ /* 0x000fe2000f8e0010 */
[----:B------:R-:W-:-:S03]  /*61c0*/  ULDC UR4, c[0x0][0x150] ;  /* 0x0000540000047ab9 */ /* 0x000fc60000000800 */
[----:B------:R-:W-:Y:S02]  /*61d0*/  IMAD R7, R7, UR5, R6 ;  /* 0x0000000507077c24 */ /* 0x000fe4000f8e0206 */
[----:B------:R-:W-:Y:S01]  /*61e0*/  FMUL R6, R9, UR4 ;  /* 0x0000000409067c20 */ /* 0x000fe20008400000 */
[----:B------:R-:W-:Y:S01]  /*61f0*/  ULDC UR4, c[0x0][0x618] ;  /* 0x0001860000047ab9 */ /* 0x000fe20000000800 */
[----:B------:R-:W-:Y:S01]  /*6200*/  ULDC UR5, c[0x0][0x154] ;  /* 0x0000550000057ab9 */ /* 0x000fe20000000800 */
[----:B------:R-:W-:-:S03]  /*6210*/  IMAD.IADD R5, R5, 0x1, R7 ;  /* 0x0000000105057824 */ /* 0x000fc600078e0207 */
[----:B------:R-:W3:Y:S02]  /*6220*/  F2I.U32.TRUNC.NTZ R6, R6 ;  /* 0x0000000600067305 */ /* 0x000ee4000020f000 */
[----:B------:R-:W-:Y:S02]  /*6230*/  SHF.R.U64 R9, R4, UR4, R5 ;  /* 0x0000000404097c19 */ /* 0x000fe40008001205 */
[----:B-1----:R-:W-:-:S05]  /*6240*/  I2FP.F32.U32 R4, R14 ;  /* 0x0000000e00047245 */ /* 0x002fca0000201000 */
[----:B------:R-:W-:Y:S01]  /*6250*/  FMUL R22, R4, UR5 ;  /* 0x0000000504167c20 */ /* 0x000fe20008400000 */
[----:B------:R-:W-:Y:S01]  /*6260*/  SHF.R.U32.HI R4, RZ, UR4, R5 ;  /* 0x00000004ff047c19 */ /* 0x000fe20008011605 */
[----:B------:R-:W-:-:S03]  /*6270*/  ULDC UR4, c[0x0][0x658] ;  /* 0x0001960000047ab9 */ /* 0x000fc60000000800 */
[--C-:B------:R-:W-:Y:S01]  /*6280*/  SHF.R.U64 R20, R9, UR6, R4.reuse ;  /* 0x0000000609147c19 */ /* 0x100fe20008001204 */
[----:B------:R-:W1:Y:S01]  /*6290*/  F2I.U32.TRUNC.NTZ R22, R22 ;  /* 0x0000001600167305 */ /* 0x000e62000020f000 */
[----:B------:R-:W-:Y:S01]  /*62a0*/  SHF.R.U32.HI R5, RZ, UR6, R4 ;  /* 0x00000006ff057c19 */ /* 0x000fe20008011604 */
[----:B---3--:R-:W-:-:S03]  /*62b0*/  IMAD.MOV R6, RZ, RZ, -R6 ;  /* 0x000000ffff067224 */ /* 0x008fc600078e0a06 */
[----:B------:R-:W-:Y:S01]  /*62c0*/  SHF.R.U64 R19, R20, UR4, R5 ;  /* 0x0000000414137c19 */ /* 0x000fe20008001205 */
[----:B--2---:R-:W-:Y:S01]  /*62d0*/  IMAD R15, R24, R6, R15 ;  /* 0x00000006180f7224 */ /* 0x004fe200078e020f */
[----:B------:R-:W-:-:S03]  /*62e0*/  SHF.R.U32.HI R23, RZ, UR4, R5 ;  /* 0x00000004ff177c19 */ /* 0x000fc60008011605 */
[----:B------:R-:W-:Y:S02]  /*62f0*/  IMAD.MOV.U32 R4, RZ, RZ, R19 ;  /* 0x000000ffff047224 */ /* 0x000fe400078e0013 */
[----:B------:R-:W-:Y:S01]  /*6300*/  IMAD.MOV.U32 R5, RZ, RZ, R23 ;  /* 0x000000ffff057224 */ /* 0x000fe200078e0017 */
[----:B-1----:R-:W-:Y:S06]  /*6310*/  @!P1 BRA `(.L_x_126) ;  /* 0x0000000000289947 */ /* 0x002fec0003800000 */
[----:B------:R-:W-:Y:S02]  /*6320*/  ULDC UR4, c[0x0][0x64c] ;  /* 0x0001930000047ab9 */ /* 0x000fe40000000800 */
[----:B------:R-:W-:-:S05]  /*6330*/  IADD3 R5, P1, R19, UR4, RZ ;  /* 0x0000000413057c10 */ /* 0x000fca000ff3e0ff */
[----:B------:R-:W-:-:S04]  /*6340*/  IMAD.X R23, RZ, RZ, R23, P1 ;  /* 0x000000ffff177224 */ /* 0x000fc800008e0617 */
[----:B------:R-:W-:-:S04]  /*6350*/  IMAD.WIDE.U32 R6, R23, UR8, RZ ;  /* 0x0000000817067c25 */ /* 0x000fc8000f8e00ff */
[----:B------:R-:W-:-:S04]  /*6360*/  IMAD.WIDE.U32 R6, P1, R5, UR9, R6 ;  /* 0x0000000905067c25 */ /* 0x000fc8000f820006 */
[----:B------:R-:W-:-:S04]  /*6370*/  IMAD.WIDE.U32 R4, R5, UR8, RZ ;  /* 0x0000000805047c25 */ /* 0x000fc8000f8e00ff */
[----:B------:R-:W-:Y:S01]  /*6380*/  IMAD.MOV.U32 R4, RZ, RZ, R7 ;  /* 0x000000ffff047224 */ /* 0x000fe200078e0007 */
[----:B------:R-:W-:Y:S01]  /*6390*/  IADD3 RZ, P3, R5, R6, RZ ;  /* 0x0000000605ff7210 */ /* 0x000fe20007f7e0ff */
[----:B------:R-:W-:-:S04]  /*63a0*/  IMAD.X R5, RZ, RZ, RZ, P1 ;  /* 0x000000ffff057224 */ /* 0x000fc800008e06ff */
[----:B------:R-:W-:-:S08]  /*63b0*/  IMAD.WIDE.U32.X R4, R23, UR9, R4, P3 ;  /* 0x0000000917047c25 */ /* 0x000fd000098e0404 */
.L_x_126:
[----:B------:R-:W-:Y:S01]  /*63c0*/  ISETP.NE.AND P1, PT, R2, 0x1, PT ;  /* 0x000000010200780c */ /* 0x000fe20003f25270 */
[----:B------:R-:W-:Y:S01]  /*63d0*/  ULDC UR4, c[0x0][0x648] ;  /* 0x0001920000047ab9 */ /* 0x000fe20000000800 */
[----:B------:R-:W-:Y:S01]  /*63e0*/  LOP3.LUT R20, R20, UR16, RZ, 0xc0, !PT ;  /* 0x0000001014147c12 */ /* 0x000fe2000f8ec0ff */
[----:B------:R-:W-:Y:S01]  /*63f0*/  IMAD.MOV R22, RZ, RZ, -R22 ;  /* 0x000000ffff167224 */ /* 0x000fe200078e0a16 */
[----:B------:R-:W-:Y:S01]  /*6400*/  SHF.R.U64 R5, R4, UR4, R5 ;  /* 0x0000000404057c19 */ /* 0x000fe20008001205 */
[----:B------:R-:W-:Y:S01]  /*6410*/  ULDC UR4, c[0x0][0x638] ;  /* 0x00018e0000047ab9 */ /* 0x000fe20000000800 */
[----:B------:R-:W-:Y:S01]  /*6420*/  LOP3.LUT R6, R9, UR15, RZ, 0xc0, !PT ;  /* 0x0000000f09067c12 */ /* 0x000fe2000f8ec0ff */
[----:B------:R-:W-:Y:S02]  /*6430*/  ULDC UR5, c[0x0][0x610] ;  /* 0x0001840000057ab9 */ /* 0x000fe40000000800 */
[----:B------:R-:W-:Y:S02]  /*6440*/  IMAD.MOV R4, RZ, RZ, -R5 ;  /* 0x000000ffff047224 */ /* 0x000fe400078e0a05 */
[----:B------:R-:W-:-:S02]  /*6450*/  IMAD R20, R5, UR17, R20 ;  /* 0x0000001105147c24 */ /* 0x000fc4000f8e0214 */
[----:B0-----:R-:W-:Y:S02]  /*6460*/  @P1 IMAD R15, R21, R22, R14 ;  /* 0x00000016150f1224 */ /* 0x001fe400078e020e */
[----:B------:R-:W-:Y:S01]  /*6470*/  IMAD R19, R4, UR4, R19 ;  /* 0x0000000404137c24 */ /* 0x000fe2000f8e0213 */
[----:B------:R-:W-:Y:S01]  /*6480*/  ULDC UR4, c[0x0][0x600] ;  /* 0x0001800000047ab9 */ /* 0x000fe20000000800 */
[----:B------:R-:W-:Y:S02]  /*6490*/  IMAD R15, R20, UR5, R15 ;  /* 0x00000005140f7c24 */ /* 0x000fe4000f8e020f */
[----:B------:R-:W-:Y:S02]  /*64a0*/  IMAD R6, R19, UR4, R6 ;  /* 0x0000000413067c24 */ /* 0x000fe4000f8e0206 */
[----:B------:R-:W-:-:S03]  /*64b0*/  IMAD.MOV.U32 R4, RZ, RZ, 0x1 ;  /* 0x00000001ff047424 */ /* 0x000fc600078e00ff */
[----:B------:R-:W-:Y:S02]  /*64c0*/  SEL R20, R6, R15, !P1 ;  /* 0x0000000f06147207 */ /* 0x000fe40004800000 */
[----:B------:R-:W-:-:S07]  /*64d0*/  SEL R19, R15, R6, !P1 ;  /* 0x000000060f137207 */ /* 0x000fce0004800000 */
.L_x_124:
[----:B------:R-:W-:Y:S05]  /*64e0*/  BSYNC B1 ;  /* 0x0000000000017941 */ /* 0x000fea0003800000 */
.L_x_123:
[----:B------:R-:W-:-:S13]  /*64f0*/  LOP3.LUT P1, RZ, R4, 0xff, RZ, 0xc0, !PT ;  /* 0x000000ff04ff7812 */ /* 0x000fda000782c0ff */
[----:B------:R-:W-:Y:S05]  /*6500*/  @P1 BRA `(.L_x_127) ;  /* 0xfffffff4004c1947 */ /* 0x000fea000383ffff */
[----:B------:R-:W-:Y:S05]  /*6510*/  BSYNC B0 ;  /* 0x0000000000007941 */ /* 0x000fea0003800000 */
.L_x_115:
[----:B------:R-:W-:-:S03]  /*6520*/  UMOV UR4, 0xffffffff ;  /* 0xffffffff00047882 */ /* 0x000fc60000000000 */
[----:B------:R-:W-:Y:S05]  /*6530*/  BRA.DIV UR4, `(.L_x_128) ;  /* 0x0000001604507947 */ /* 0x000fea000b800000 */
[----:B------:R-:W-:-:S13]  /*6540*/  ELECT P6, URZ, PT ;  /* 0x00000000003f782f */ /* 0x000fda00038c0000 */
.L_x_172:
[----:B------:R-:W-:Y:S04]  /*6550*/  BSSY B0, `(.L_x_129) ;  /* 0x0000139000007945 */ /* 0x000fe80003800000 */
[----:B------:R-:W-:Y:S05]  /*6560*/  @!P6 BRA `(.L_x_130) ;  /* 0x0000001000dce947 */ /* 0x000fea0003800000 */
[----:B------:R-:W-:-:S04]  /*6570*/  LOP3.LUT R18, R18, 0x2, RZ, 0xfc, !PT ;  /* 0x0000000212127812 */ /* 0x000fc800078efcff */
[----:B------:R-:W-:-:S13]  /*6580*/  ISETP.NE.AND P0, PT, R18, 0x3, PT ;  /* 0x000000031200780c */ /* 0x000fda0003f05270 */
[----:B------:R-:W-:Y:S05]  /*6590*/  @!P0 BRA `(.L_x_131) ;  /* 0x0000000000048947 */ /* 0x000fea0003800000 */
[----:B------:R-:W-:Y:S01]  /*65a0*/  BPT.TRAP 0x1 ;  /* 0x000000040000795c */ /* 0x000fe20000300000 */
.L_x_131:
[----:B------:R-:W0:Y:S01]  /*65b0*/  S2R R3, SR_CgaCtaId ;  /* 0x0000000000037919 */ /* 0x000e220000008800 */
[----:B------:R-:W-:-:S04]  /*65c0*/  MOV R2, 0x400 ;  /* 0x0000040000027802 */ /* 0x000fc80000000f00 */
[----:B0-----:R-:W-:Y:S02]  /*65d0*/  LEA R3, R3, R2, 0x18 ;  /* 0x0000000203037211 */ /* 0x001fe400078ec0ff */
[----:B------:R-:W-:-:S03]  /*65e0*/  SHF.L.U32 R2, R0, 0x1f, RZ ;  /* 0x0000001f00027819 */ /* 0x000fc600000006ff */
[----:B------:R-:W-:-:S04]  /*65f0*/  VIADD R3, R3, 0x110 ;  /* 0x0000011003037836 */ /* 0x000fc80000000000 */
[C---:B------:R-:W-:Y:S02]  /*6600*/  IMAD R7, R12.reuse, 0x8, R3 ;  /* 0x000000080c077824 */ /* 0x040fe400078e0203 */
[----:B------:R-:W-:Y:S02]  /*6610*/  VIADD R12, R12, 0x1 ;  /* 0x000000010c0c7836 */ /* 0x000fe40000000000 */
[----:B------:R-:W0:Y:S03]  /*6620*/  SYNCS.PHASECHK.TRANS64.TRYWAIT P0, [R7+URZ], R2 ;  /* 0x00000002070075a7 */ /* 0x000e26000800017f */
[----:B------:R-:W-:-:S04]  /*6630*/  ISETP.NE.AND P1, PT, R12, 0x22, PT ;  /* 0x000000220c00780c */ /* 0x000fc80003f25270 */
[----:B------:R-:W-:Y:S02]  /*6640*/  SEL R5, RZ, 0x1, P1 ;  /* 0x00000001ff057807 */ /* 0x000fe40000800000 */
[----:B------:R-:W-:Y:S02]  /*6650*/  SEL R12, R12, RZ, P1 ;  /* 0x000000ff0c0c7207 */ /* 0x000fe40000800000 */
[----:B------:R-:W-:-:S03]  /*6660*/  LOP3.LUT R5, R0, R5, RZ, 0x3c, !PT ;  /* 0x0000000500057212 */ /* 0x000fc600078e3cff */
[----:B------:R-:W-:Y:S01]  /*6670*/  IMAD R9, R12, 0x8, R3 ;  /* 0x000000080c097824 */ /* 0x000fe200078e0203 */
[----:B------:R-:W-:Y:S01]  /*6680*/  SHF.L.U32 R4, R5, 0x1f, RZ ;  /* 0x0000001f05047819 */ /* 0x000fe200000006ff */
[----:B0-----:R-:W-:Y:S06]  /*6690*/  @!P0 BRA `(.L_x_132) ;  /* 0x0000001400188947 */ /* 0x001fec0003800000 */
.L_x_173:
[----:B------:R-:W1:Y:S01]  /*66a0*/  SYNCS.PHASECHK.TRANS64.TRYWAIT P0, [R9+URZ], R4 ;  /* 0x00000004090075a7 */ /* 0x000e62000800017f */
[----:B------:R-:W-:-:S05]  /*66b0*/  VIADD R0, R12, 0x1 ;  /* 0x000000010c007836 */ /* 0x000fca0000000000 */
[----:B------:R-:W-:-:S04]  /*66c0*/  ISETP.NE.AND P1, PT, R0, 0x22, PT ;  /* 0x000000220000780c */ /* 0x000fc80003f25270 */
[----:B0-----:R-:W-:Y:S02]  /*66d0*/  SEL R2, RZ, 0x1, P1 ;  /* 0x00000001ff027807 */ /* 0x001fe40000800000 */
[----:B------:R-:W-:Y:S02]  /*66e0*/  SEL R0, R0, RZ, P1 ;  /* 0x000000ff00007207 */ /* 0x000fe40000800000 */
[----:B------:R-:W-:-:S03]  /*66f0*/  LOP3.LUT R7, R5, R2, RZ, 0x3c, !PT ;  /* 0x0000000205077212 */ /* 0x000fc600078e3cff */
[----:B------:R-:W-:Y:S01]  /*6700*/  IMAD R6, R0, 0x8, R3 ;  /* 0x0000000800067824 */ /* 0x000fe200078e0203 */
[----:B------:R-:W-:Y:S01]  /*6710*/  SHF.L.U32 R5, R7, 0x1f, RZ ;  /* 0x0000001f07057819 */ /* 0x000fe200000006ff */
[----:B-1----:R-:W-:Y:S06]  /*6720*/  @!P0 BRA `(.L_x_133) ;  /* 0x0000001400088947 */ /* 0x002fec0003800000 */
.L_x_174:
[----:B------:R-:W1:Y:S01]  /*6730*/  SYNCS.PHASECHK.TRANS64.TRYWAIT P0, [R6+URZ], R5 ;  /* 0x00000005060075a7 */ /* 0x000e62000800017f */
[----:B------:R-:W-:-:S05]  /*6740*/  VIADD R0, R0, 0x1 ;  /* 0x0000000100007836 */ /* 0x000fca0000000000 */
[----:B------:R-:W-:-:S04]  /*6750*/  ISETP.NE.AND P1, PT, R0, 0x22, PT ;  /* 0x000000220000780c */ /* 0x000fc80003f25270 */
[----:B------:R-:W-:Y:S02]  /*6760*/  SEL R2, RZ, 0x1, P1 ;  /* 0x00000001ff027807 */ /* 0x000fe40000800000 */
[----:B------:R-:W-:Y:S02]  /*6770*/  SEL R0, R0, RZ, P1 ;  /* 0x000000ff00007207 */ /* 0x000fe40000800000 */
[----:B------:R-:W-:-:S03]  /*6780*/  LOP3.LUT R7, R7, R2, RZ, 0x3c, !PT ;  /* 0x0000000207077212 */ /* 0x000fc600078e3cff */
[----:B0-----:R-:W-:Y:S01]  /*6790*/  IMAD R9, R0, 0x8, R3 ;  /* 0x0000000800097824 */ /* 0x001fe200078e0203 */
[----:B------:R-:W-:Y:S01]  /*67a0*/  SHF.L.U32 R4, R7, 0x1f, RZ ;  /* 0x0000001f07047819 */ /* 0x000fe200000006ff */
[----:B-1----:R-:W-:Y:S06]  /*67b0*/  @!P0 BRA `(.L_x_134) ;  /* 0x0000001000f88947 */ /* 0x002fec0003800000 */
.L_x_175:
        /* <DEDUP_REMOVED lines=9> */
.L_x_176:
        /* <DEDUP_REMOVED lines=9> */
.L_x_177:
        /* <DEDUP_REMOVED lines=9> */
.L_x_178:
        /* <DEDUP_REMOVED lines=9> */
.L_x_179:
        /* <DEDUP_REMOVED lines=9> */
.L_x_180:
        /* <DEDUP_REMOVED lines=9> */
.L_x_181:
        /* <DEDUP_REMOVED lines=9> */
.L_x_182:
        /* <DEDUP_REMOVED lines=9> */
.L_x_183:
        /* <DEDUP_REMOVED lines=9> */
.L_x_184:
        /* <DEDUP_REMOVED lines=9> */
.L_x_185:
        /* <DEDUP_REMOVED lines=9> */
.L_x_186:
        /* <DEDUP_REMOVED lines=9> */
.L_x_187:
        /* <DEDUP_REMOVED lines=9> */
.L_x_188:
        /* <DEDUP_REMOVED lines=9> */
.L_x_189:
        /* <DEDUP_REMOVED lines=9> */
.L_x_190:
        /* <DEDUP_REMOVED lines=9> */
.L_x_191:
        /* <DEDUP_REMOVED lines=9> */
.L_x_192:
        /* <DEDUP_REMOVED lines=9> */
.L_x_193:
        /* <DEDUP_REMOVED lines=9> */
.L_x_194:
        /* <DEDUP_REMOVED lines=9> */
.L_x_195:
        /* <DEDUP_REMOVED lines=9> */
.L_x_196:
        /* <DEDUP_REMOVED lines=9> */
.L_x_197:
        /* <DEDUP_REMOVED lines=9> */
.L_x_198:
        /* <DEDUP_REMOVED lines=9> */
.L_x_199:
        /* <DEDUP_REMOVED lines=9> */
.L_x_200:
        /* <DEDUP_REMOVED lines=9> */
.L_x_201:
        /* <DEDUP_REMOVED lines=9> */
.L_x_202:
        /* <DEDUP_REMOVED lines=9> */
.L_x_203:
        /* <DEDUP_REMOVED lines=9> */
.L_x_204:
[----:B------:R-:W1:Y:S01]  /*7810*/  SYNCS.PHASECHK.TRANS64.TRYWAIT P0, [R6+URZ], R5 ;  /* 0x00000005060075a7 */ /* 0x000e62000800017f */
[----:B------:R-:W-:-:S05]  /*7820*/  VIADD R0, R0, 0x1 ;  /* 0x0000000100007836 */ /* 0x000fca0000000000 */
[----:B------:R-:W-:-:S04]  /*7830*/  ISETP.NE.AND P1, PT, R0, 0x22, PT ;  /* 0x000000220000780c */ /* 0x000fc80003f25270 */
[----:B------:R-:W-:Y:S02]  /*7840*/  SEL R2, RZ, 0x1, P1 ;  /* 0x00000001ff027807 */ /* 0x000fe40000800000 */
[----:B------:R-:W-:Y:S02]  /*7850*/  SEL R0, R0, RZ, P1 ;  /* 0x000000ff00007207 */ /* 0x000fe40000800000 */
[----:B------:R-:W-:Y:S01]  /*7860*/  LOP3.LUT R2, R7, R2, RZ, 0x3c, !PT ;  /* 0x0000000207027212 */ /* 0x000fe200078e3cff */
[----:B-1----:R-:W-:Y:S06]  /*7870*/  @!P0 BRA `(.L_x_164) ;  /* 0x0000000c00208947 */ /* 0x002fec0003800000 */
.L_x_205:
[----:B------:R-:W-:Y:S01]  /*7880*/  IMAD R3, R0, 0x8, R3 ;  /* 0x0000000800037824 */ /* 0x000fe200078e0203 */
[----:B------:R-:W-:-:S07]  /*7890*/  SHF.L.U32 R0, R2, 0x1f, RZ ;  /* 0x0000001f02007819 */ /* 0x000fce00000006ff */
.L_x_165:
[----:B--2---:R2:W3:Y:S02]  /*78a0*/  SYNCS.PHASECHK.TRANS64.TRYWAIT P0, [R3+URZ], R0 ;  /* 0x00000000030075a7 */ /* 0x0044e4000800017f */
[----:B---3--:R-:W-:Y:S05]  /*78b0*/  @!P0 NANOSLEEP.SYNCS 0x989680 ;  /* 0x009896800000895d */ /* 0x008fea0003900000 */
[----:B------:R-:W3:Y:S02]  /*78c0*/  @!P0 SYNCS.PHASECHK.TRANS64 P0, [R3+URZ], R0 ;  /* 0x00000000030085a7 */ /* 0x000ee4000800007f */
[----:B---3--:R-:W-:Y:S05]  /*78d0*/  @!P0 BRA `(.L_x_165) ;  /* 0xfffffffc00f08947 */ /* 0x008fea000383ffff */
.L_x_130:
[----:B------:R-:W-:Y:S05]  /*78e0*/  BSYNC B0 ;  /* 0x0000000000007941 */ /* 0x000fea0003800000 */
.L_x_129:
[----:B------:R-:W-:Y:S05]  /*78f0*/  EXIT ;  /* 0x000000000000794d */ /* 0x000fea0003800000 */
.L_x_18:
[----:B-1----:R1:W2:Y:S02]  /*7900*/  SYNCS.PHASECHK.TRANS64.TRYWAIT P1, [R3+URZ], R0 ;  /* 0x00000000030075a7 */ /* 0x0022a4000802017f */
[----:B--2---:R-:W-:Y:S05]  /*7910*/  @!P1 NANOSLEEP.SYNCS 0x989680 ;  /* 0x009896800000995d */ /* 0x004fea0003900000 */
[----:B------:R-:W2:Y:S02]  /*7920*/  @!P1 SYNCS.PHASECHK.TRANS64 P1, [R3+URZ], R0 ;  /* 0x00000000030095a7 */ /* 0x000ea4000802007f */
[----:B--2---:R-:W-:Y:S05]  /*7930*/  @!P1 BRA `(.L_x_18) ;  /* 0xfffffffc00f09947 */ /* 0x004fea000383ffff */
[----:B------:R-:W-:Y:S05]  /*7940*/  BRA `(.L_x_17) ;  /* 0xffffff9c00d47947 */ /* 0x000fea000383ffff */
.L_x_23:
[----:B-1----:R-:W-:-:S04]  /*7950*/  IMAD.U32 R4, RZ, RZ, UR4 ;  /* 0x00000004ff047e24 */ /* 0x002fc8000f8e00ff */
[----:B------:R1:W2:Y:S03]  /*7960*/  SYNCS.PHASECHK.TRANS64.TRYWAIT P1, [R4+URZ], R3 ;  /* 0x00000003040075a7 */ /* 0x0002a6000802017f */
[----:B--2---:R-:W-:Y:S05]  /*7970*/  @!P1 NANOSLEEP.SYNCS 0x989680 ;  /* 0x009896800000995d */ /* 0x004fea0003900000 */
[----:B------:R-:W2:Y:S02]  /*7980*/  @!P1 SYNCS.PHASECHK.TRANS64 P1, [R4+URZ], R3 ;  /* 0x00000003040095a7 */ /* 0x000ea4000802007f */
[----:B--2---:R-:W-:Y:S05]  /*7990*/  @!P1 BRA `(.L_x_23) ;  /* 0xfffffffc00ec9947 */ /* 0x004fea000383ffff */
[----:B------:R-:W-:Y:S05]  /*79a0*/  BRA `(.L_x_22) ;  /* 0xffffffa0009c7947 */ /* 0x000fea000383ffff */
.L_x_116:
[----:B------:R-:W-:Y:S01]  /*79b0*/  BSSY B1, `(.L_x_166) ;  /* 0x0000006000017945 */ /* 0x000fe20003800000 */
[----:B------:R-:W-:-:S07]  /*79c0*/  IMAD.MOV.U32 R15, RZ, RZ, -0x1 ;  /* 0xffffffffff0f7424 */ /* 0x000fce00078e00ff */
[----:B------:R-:W-:Y:S05]  /*79d0*/  WARPSYNC.COLLECTIVE R15, `(.L_x_167) ;  /* 0x000000000f0c7348 */ /* 0x000fea0003c00000 */
[----:B------:R-:W-:Y:S02]  /*79e0*/  ELECT P6, UR62, PT ;  /* 0x00000000003e782f */ /* 0x000fe400038c0000 */
[----:B------:R-:W-:Y:S01]  /*79f0*/  MOV R14, UR62 ;  /* 0x0000003e000e7c02 */ /* 0x000fe20008000f00 */
[----:B------:R-:W-:Y:S10]  /*7a00*/  ENDCOLLECTIVE ;  /* 0x000000000000791b */ /* 0x000ff40003800000 */
.L_x_167:
[----:B------:R-:W-:Y:S05]  /*7a10*/  BSYNC B1 ;  /* 0x0000000000017941 */ /* 0x000fea0003800000 */
.L_x_166:
[----:B------:R-:W-:Y:S05]  /*7a20*/  BRA `(.L_x_168) ;  /* 0xffffffe000107947 */ /* 0x000fea000383ffff */
.L_x_119:
[----:B0-----:R0:W1:Y:S02]  /*7a30*/  SYNCS.PHASECHK.TRANS64.TRYWAIT P1, [R14+URZ+0x110], R7 ;  /* 0x000110070e0075a7 */ /* 0x001064000802017f */
[----:B-1----:R-:W-:Y:S05]  /*7a40*/  @!P1 NANOSLEEP.SYNCS 0x989680 ;  /* 0x009896800000995d */ /* 0x002fea0003900000 */
[----:B------:R-:W1:Y:S02]  /*7a50*/  @!P1 SYNCS.PHASECHK.TRANS64 P1, [R14+URZ+0x110], R7 ;  /* 0x000110070e0095a7 */ /* 0x000e64000802007f */
[----:B-1----:R-:W-:Y:S05]  /*7a60*/  @!P1 BRA `(.L_x_119) ;  /* 0xfffffffc00f09947 */ /* 0x002fea000383ffff */
[----:B------:R-:W-:Y:S05]  /*7a70*/  BRA `(.L_x_169) ;  /* 0xffffffe000447947 */ /* 0x000fea000383ffff */
.L_x_128:
[----:B------:R-:W-:Y:S01]  /*7a80*/  BSSY B0, `(.L_x_170) ;  /* 0x0000006000007945 */ /* 0x000fe20003800000 */
[----:B------:R-:W-:-:S07]  /*7a90*/  IMAD.MOV.U32 R15, RZ, RZ, -0x1 ;  /* 0xffffffffff0f7424 */ /* 0x000fce00078e00ff */
[----:B------:R-:W-:Y:S05]  /*7aa0*/  WARPSYNC.COLLECTIVE R15, `(.L_x_171) ;  /* 0x000000000f0c7348 */ /* 0x000fea0003c00000 */
[----:B------:R-:W-:Y:S02]  /*7ab0*/  ELECT P6, UR62, PT ;  /* 0x00000000003e782f */ /* 0x000fe400038c0000 */
[----:B------:R-:W-:Y:S01]  /*7ac0*/  MOV R14, UR62 ;  /* 0x0000003e000e7c02 */ /* 0x000fe20008000f00 */
[----:B------:R-:W-:Y:S10]  /*7ad0*/  ENDCOLLECTIVE ;  /* 0x000000000000791b */ /* 0x000ff40003800000 */
.L_x_171:
[----:B------:R-:W-:Y:S05]  /*7ae0*/  BSYNC B0 ;  /* 0x0000000000007941 */ /* 0x000fea0003800000 */
.L_x_170:
[----:B------:R-:W-:Y:S05]  /*7af0*/  BRA `(.L_x_172) ;  /* 0xffffffe800947947 */ /* 0x000fea000383ffff */
.L_x_132:
[----:B0-----:R0:W1:Y:S02]  /*7b00*/  SYNCS.PHASECHK.TRANS64.TRYWAIT P0, [R7+URZ], R2 ;  /* 0x00000002070075a7 */ /* 0x001064000800017f */
[----:B-1----:R-:W-:Y:S05]  /*7b10*/  @!P0 NANOSLEEP.SYNCS 0x989680 ;  /* 0x009896800000895d */ /* 0x002fea0003900000 */
[----:B------:R-:W1:Y:S02]  /*7b20*/  @!P0 SYNCS.PHASECHK.TRANS64 P0, [R7+URZ], R2 ;  /* 0x00000002070085a7 */ /* 0x000e64000800007f */
[----:B-1----:R-:W-:Y:S05]  /*7b30*/  @!P0 BRA `(.L_x_132) ;  /* 0xfffffffc00f08947 */ /* 0x002fea000383ffff */
[----:B------:R-:W-:Y:S05]  /*7b40*/  BRA `(.L_x_173) ;  /* 0xffffffe800d47947 */ /* 0x000fea000383ffff */
.L_x_133:
[----:B0-----:R0:W1:Y:S02]  /*7b50*/  SYNCS.PHASECHK.TRANS64.TRYWAIT P0, [R9+URZ], R4 ;  /* 0x00000004090075a7 */ /* 0x001064000800017f */
[----:B-1----:R-:W-:Y:S05]  /*7b60*/  @!P0 NANOSLEEP.SYNCS 0x989680 ;  /* 0x009896800000895d */ /* 0x002fea0003900000 */
[----:B------:R-:W1:Y:S02]  /*7b70*/  @!P0 SYNCS.PHASECHK.TRANS64 P0, [R9+URZ], R4 ;  /* 0x00000004090085a7 */ /* 0x000e64000800007f */
[----:B-1----:R-:W-:Y:S05]  /*7b80*/  @!P0 BRA `(.L_x_133) ;  /* 0xfffffffc00f08947 */ /* 0x002fea000383ffff */
[----:B------:R-:W-:Y:S05]  /*7b90*/  BRA `(.L_x_174) ;  /* 0xffffffe800e47947 */ /* 0x000fea000383ffff */
.L_x_134:
[----:B0-----:R0:W1:Y:S02]  /*7ba0*/  SYNCS.PHASECHK.TRANS64.TRYWAIT P0, [R6+URZ], R5 ;  /* 0x00000005060075a7 */ /* 0x001064000800017f */
[----:B-1----:R-:W-:Y:S05]  /*7bb0*/  @!P0 NANOSLEEP.SYNCS 0x989680 ;  /* 0x009896800000895d */ /* 0x002fea0003900000 */
[----:B------:R-:W1:Y:S02]  /*7bc0*/  @!P0 SYNCS.PHASECHK.TRANS64 P0, [R6+URZ], R5 ;  /* 0x00000005060085a7 */ /* 0x000e64000800007f */
[----:B-1----:R-:W-:Y:S05]  /*7bd0*/  @!P0 BRA `(.L_x_134) ;  /* 0xfffffffc00f08947 */ /* 0x002fea000383ffff */
[----:B------:R-:W-:Y:S05]  /*7be0*/  BRA `(.L_x_175) ;  /* 0xffffffe800f47947 */ /* 0x000fea000383ffff */
.L_x_135:
[----:B0-----:R0:W1:Y:S02]  /*7bf0*/  SYNCS.PHASECHK.TRANS64.TRYWAIT P0, [R9+URZ], R4 ;  /* 0x00000004090075a7 */ /* 0x001064000800017f */
[----:B-1----:R-:W-:Y:S05]  /*7c00*/  @!P0 NANOSLEEP.SYNCS 0x989680 ;  /* 0x009896800000895d */ /* 0x002fea0003900000 */
[----:B------:R-:W1:Y:S02]  /*7c10*/  @!P0 SYNCS.PHASECHK.TRANS64 P0, [R9+URZ], R4 ;  /* 0x00000004090085a7 */ /* 0x000e64000800007f */
[----:B-1----:R-:W-:Y:S05]  /*7c20*/  @!P0 BRA `(.L_x_135) ;  /* 0xfffffffc00f08947 */ /* 0x002fea000383ffff */
[----:B------:R-:W-:Y:S05]  /*7c30*/  BRA `(.L_x_176) ;  /* 0xffffffec00047947 */ /* 0x000fea000383ffff */
.L_x_136:
[----:B0-----:R0:W1:Y:S02]  /*7c40*/  SYNCS.PHASECHK.TRANS64.TRYWAIT P0, [R6+URZ], R5 ;  /* 0x00000005060075a7 */ /* 0x001064000800017f */
[----:B-1----:R-:W-:Y:S05]  /*7c50*/  @!P0 NANOSLEEP.SYNCS 0x989680 ;  /* 0x009896800000895d */ /* 0x002fea0003900000 */
[----:B------:R-:W1:Y:S02]  /*7c60*/  @!P0 SYNCS.PHASECHK.TRANS64 P0, [R6+URZ], R5 ;  /* 0x00000005060085a7 */ /* 0x000e64000800007f */
[----:B-1----:R-:W-:Y:S05]  /*7c70*/  @!P0 BRA `(.L_x_136) ;  /* 0xfffffffc00f08947 */ /* 0x002fea000383ffff */
[----:B------:R-:W-:Y:S05]  /*7c80*/  BRA `(.L_x_177) ;  /* 0xffffffec00147947 */ /* 0x000fea000383ffff */
.L_x_137:
[----:B0-----:R0:W1:Y:S02]  /*7c90*/  SYNCS.PHASECHK.TRANS64.TRYWAIT P0, [R9+URZ], R4 ;  /* 0x00000004090075a7 */ /* 0x001064000800017f */
[----:B-1----:R-:W-:Y:S05]  /*7ca0*/  @!P0 NANOSLEEP.SYNCS 0x989680 ;  /* 0x009896800000895d */ /* 0x002fea0003900000 */
[----:B------:R-:W1:Y:S02]  /*7cb0*/  @!P0 SYNCS.PHASECHK.TRANS64 P0, [R9+URZ], R4 ;  /* 0x00000004090085a7 */ /* 0x000e64000800007f */
[----:B-1----:R-:W-:Y:S05]  /*7cc0*/  @!P0 BRA `(.L_x_137) ;  /* 0xfffffffc00f08947 */ /* 0x002fea000383ffff */
[----:B------:R-:W-:Y:S05]  /*7cd0*/  BRA `(.L_x_178) ;  /* 0xffffffec00247947 */ /* 0x000fea000383ffff */
.L_x_138:
[----:B0-----:R0:W1:Y:S02]  /*7ce0*/  SYNCS.PHASECHK.TRANS64.TRYWAIT P0, [R6+URZ], R5 ;  /* 0x00000005060075a7 */ /* 0x001064000800017f */
[----:B-1----:R-:W-:Y:S05]  /*7cf0*/  @!P0 NANOSLEEP.SYNCS 0x989680 ;  /* 0x009896800000895d */ /* 0x002fea0003900000 */
[----:B------:R-:W1:Y:S02]  /*7d00*/  @!P0 SYNCS.PHASECHK.TRANS64 P0, [R6+URZ], R5 ;  /* 0x00000005060085a7 */ /* 0x000e64000800007f */
[----:B-1----:R-:W-:Y:S05]  /*7d10*/  @!P0 BRA `(.L_x_138) ;  /* 0xfffffffc00f08947 */ /* 0x002fea000383ffff */
[----:B------:R-:W-:Y:S05]  /*7d20*/  BRA `(.L_x_179) ;  /* 0xffffffec00347947 */ /* 0x000fea000383ffff */
.L_x_139:
[----:B0-----:R0:W1:Y:S02]  /*7d30*/  SYNCS.PHASECHK.TRANS64.TRYWAIT P0, [R9+URZ], R4 ;  /* 0x00000004090075a7 */ /* 0x001064000800017f */
[----:B-1----:R-:W-:Y:S05]  /*7d40*/  @!P0 NANOSLEEP.SYNCS 0x989680 ;  /* 0x009896800000895d */ /* 0x002fea0003900000 */
[----:B------:R-:W1:Y:S02]  /*7d50*/  @!P0 SYNCS.PHASECHK.TRANS64 P0, [R9+URZ], R4 ;  /* 0x00000004090085a7 */ /* 0x000e64000800007f */
[----:B-1----:R-:W-:Y:S05]  /*7d60*/  @!P0 BRA `(.L_x_139) ;  /* 0xfffffffc00f08947 */ /* 0x002fea000383ffff */
[----:B------:R-:W-:Y:S05]  /*7d70*/  BRA `(.L_x_180) ;  /* 0xffffffec00447947 */ /* 0x000fea000383ffff */
.L_x_140:
[----:B0-----:R0:W1:Y:S02]  /*7d80*/  SYNCS.PHASECHK.TRANS64.TRYWAIT P0, [R6+URZ], R5 ;  /* 0x00000005060075a7 */ /* 0x001064000800017f */
[----:B-1----:R-:W-:Y:S05]  /*7d90*/  @!P0 NANOSLEEP.SYNCS 0x989680 ;  /* 0x009896800000895d */ /* 0x002fea0003900000 */
[----:B------:R-:W1:Y:S02]  /*7da0*/  @!P0 SYNCS.PHASECHK.TRANS64 P0, [R6+URZ], R5 ;  /* 0x00000005060085a7 */ /* 0x000e64000800007f */
[----:B-1----:R-:W-:Y:S05]  /*7db0*/  @!P0 BRA `(.L_x_140) ;  /* 0xfffffffc00f08947 */ /* 0x002fea000383ffff */
[----:B------:R-:W-:Y:S05]  /*7dc0*/  BRA `(.L_x_181) ;  /* 0xffffffec00547947 */ /* 0x000fea000383ffff */
.L_x_141:
[----:B0-----:R0:W1:Y:S02]  /*7dd0*/  SYNCS.PHASECHK.TRANS64.TRYWAIT P0, [R9+URZ], R4 ;  /* 0x00000004090075a7 */ /* 0x001064000800017f */
[----:B-1----:R-:W-:Y:S05]  /*7de0*/  @!P0 NANOSLEEP.SYNCS 0x989680 ;  /* 0x009896800000895d */ /* 0x002fea0003900000 */
[----:B------:R-:W1:Y:S02]  /*7df0*/  @!P0 SYNCS.PHASECHK.TRANS64 P0, [R9+URZ], R4 ;  /* 0x00000004090085a7 */ /* 0x000e64000800007f */
[----:B-1----:R-:W-:Y:S05]  /*7e00*/  @!P0 BRA `(.L_x_141) ;  /* 0xfffffffc00f08947 */ /* 0x002fea000383ffff */
[----:B------:R-:W-:Y:S05]  /*7e10*/  BRA `(.L_x_182) ;  /* 0xffffffec00647947 */ /* 0x000fea000383ffff */
.L_x_142:
[----:B0-----:R0:W1:Y:S02]  /*7e20*/  SYNCS.PHASECHK.TRANS64.TRYWAIT P0, [R6+URZ], R5 ;  /* 0x00000005060075a7 */ /* 0x001064000800017f */
[----:B-1----:R-:W-:Y:S05]  /*7e30*/  @!P0 NANOSLEEP.SYNCS 0x989680 ;  /* 0x009896800000895d */ /* 0x002fea0003900000 */
[----:B------:R-:W1:Y:S02]  /*7e40*/  @!P0 SYNCS.PHASECHK.TRANS64 P0, [R6+URZ], R5 ;  /* 0x00000005060085a7 */ /* 0x000e64000800007f */
[----:B-1----:R-:W-:Y:S05]  /*7e50*/  @!P0 BRA `(.L_x_142) ;  /* 0xfffffffc00f08947 */ /* 0x002fea000383ffff */
[----:B------:R-:W-:Y:S05]  /*7e60*/  BRA `(.L_x_183) ;  /* 0xffffffec00747947 */ /* 0x000fea000383ffff */
.L_x_143:
[----:B0-----:R0:W1:Y:S02]  /*7e70*/  SYNCS.PHASECHK.TRANS64.TRYWAIT P0, [R9+URZ], R4 ;  /* 0x00000004090075a7 */ /* 0x001064000800017f */
[----:B-1----:R-:W-:Y:S05]  /*7e80*/  @!P0 NANOSLEEP.SYNCS 0x989680 ;  /* 0x009896800000895d */ /* 0x002fea0003900000 */
[----:B------:R-:W1:Y:S02]  /*7e90*/  @!P0 SYNCS.PHASECHK.TRANS64 P0, [R9+URZ], R4 ;  /* 0x00000004090085a7 */ /* 0x000e64000800007f */
[----:B-1----:R-:W-:Y:S05]  /*7ea0*/  @!P0 BRA `(.L_x_143) ;  /* 0xfffffffc00f08947 */ /* 0x002fea000383ffff */
[----:B------:R-:W-:Y:S05]  /*7eb0*/  BRA `(.L_x_184) ;  /* 0xffffffec00847947 */ /* 0x000fea000383ffff */
.L_x_144:
[----:B0-----:R0:W1:Y:S02]  /*7ec0*/  SYNCS.PHASECHK.TRANS64.TRYWAIT P0, [R6+URZ], R5 ;  /* 0x00000005060075a7 */ /* 0x001064000800017f */
[----:B-1----:R-:W-:Y:S05]  /*7ed0*/  @!P0 NANOSLEEP.SYNCS 0x989680 ;  /* 0x009896800000895d */ /* 0x002fea0003900000 */
[----:B------:R-:W1:Y:S02]  /*7ee0*/  @!P0 SYNCS.PHASECHK.TRANS64 P0, [R6+URZ], R5 ;  /* 0x00000005060085a7 */ /* 0x000e64000800007f */
[----:B-1----:R-:W-:Y:S05]  /*7ef0*/  @!P0 BRA `(.L_x_144) ;  /* 0xfffffffc00f08947 */ /* 0x002fea000383ffff */
[----:B------:R-:W-:Y:S05]  /*7f00*/  BRA `(.L_x_185) ;  /* 0xffffffec00947947 */ /* 0x000fea000383ffff */
.L_x_145:
[----:B0-----:R0:W1:Y:S02]  /*7f10*/  SYNCS.PHASECHK.TRANS64.TRYWAIT P0, [R9+URZ], R4 ;  /* 0x00000004090075a7 */ /* 0x001064000800017f */
[----:B-1----:R-:W-:Y:S05]  /*7f20*/  @!P0 NANOSLEEP.SYNCS 0x989680 ;  /* 0x009896800000895d */ /* 0x002fea0003900000 */
[----:B------:R-:W1:Y:S02]  /*7f30*/  @!P0 SYNCS.PHASECHK.TRANS64 P0, [R9+URZ], R4 ;  /* 0x00000004090085a7 */ /* 0x000e64000800007f */
[----:B-1----:R-:W-:Y:S05]  /*7f40*/  @!P0 BRA `(.L_x_145) ;  /* 0xfffffffc00f08947 */ /* 0x002fea000383ffff */
[----:B------:R-:W-:Y:S05]  /*7f50*/  BRA `(.L_x_186) ;  /* 0xffffffec00a47947 */ /* 0x000fea000383ffff */
.L_x_146:
[----:B0-----:R0:W1:Y:S02]  /*7f60*/  SYNCS.PHASECHK.TRANS64.TRYWAIT P0, [R6+URZ], R5 ;  /* 0x00000005060075a7 */ /* 0x001064000800017f */
[----:B-1----:R-:W-:Y:S05]  /*7f70*/  @!P0 NANOSLEEP.SYNCS 0x989680 ;  /* 0x009896800000895d */ /* 0x002fea0003900000 */
[----:B------:R-:W1:Y:S02]  /*7f80*/  @!P0 SYNCS.PHASECHK.TRANS64 P0, [R6+URZ], R5 ;  /* 0x00000005060085a7 */ /* 0x000e64000800007f */
[----:B-1----:R-:W-:Y:S05]  /*7f90*/  @!P0 BRA `(.L_x_146) ;  /* 0xfffffffc00f08947 */ /* 0x002fea000383ffff */
[----:B------:R-:W-:Y:S05]  /*7fa0*/  BRA `(.L_x_187) ;  /* 0xffffffec00b47947 */ /* 0x000fea000383ffff */
.L_x_147:
[----:B0-----:R0:W1:Y:S02]  /*7fb0*/  SYNCS.PHASECHK.TRANS64.TRYWAIT P0, [R9+URZ], R4 ;  /* 0x00000004090075a7 */ /* 0x001064000800017f */
[----:B-1----:R-:W-:Y:S05]  /*7fc0*/  @!P0 NANOSLEEP.SYNCS 0x989680 ;  /* 0x009896800000895d */ /* 0x002fea0003900000 */
[----:B------:R-:W1:Y:S02]  /*7fd0*/  @!P0 SYNCS.PHASECHK.TRANS64 P0, [R9+URZ], R4 ;  /* 0x00000004090085a7 */ /* 0x000e64000800007f */
[----:B-1----:R-:W-:Y:S05]  /*7fe0*/  @!P0 BRA `(.L_x_147) ;  /* 0xfffffffc00f08947 */ /* 0x002fea000383ffff */
[----:B------:R-:W-:Y:S05]  /*7ff0*/  BRA `(.L_x_188) ;  /* 0xffffffec00c47947 */ /* 0x000fea000383ffff */
.L_x_148:
[----:B0-----:R0:W1:Y:S02]  /*8000*/  SYNCS.PHASECHK.TRANS64.TRYWAIT P0, [R6+URZ], R5 ;  /* 0x00000005060075a7 */ /* 0x001064000800017f */
[----:B-1----:R-:W-:Y:S05]  /*8010*/  @!P0 NANOSLEEP.SYNCS 0x989680 ;  /* 0x009896800000895d */ /* 0x002fea0003900000 */
[----:B------:R-:W1:Y:S02]  /*8020*/  @!P0 SYNCS.PHASECHK.TRANS64 P0, [R6+URZ], R5 ;  /* 0x00000005060085a7 */ /* 0x000e64000800007f */
[----:B-1----:R-:W-:Y:S05]  /*8030*/  @!P0 BRA `(.L_x_148) ;  /* 0xfffffffc00f08947 */ /* 0x002fea000383ffff */
[----:B------:R-:W-:Y:S05]  /*8040*/  BRA `(.L_x_189) ;  /* 0xffffffec00d47947 */ /* 0x000fea000383ffff */
.L_x_149:
[----:B0-----:R0:W1:Y:S02]  /*8050*/  SYNCS.PHASECHK.TRANS64.TRYWAIT P0, [R9+URZ], R4 ;  /* 0x00000004090075a7 */ /* 0x001064000800017f */
[----:B-1----:R-:W-:Y:S05]  /*8060*/  @!P0 NANOSLEEP.SYNCS 0x989680 ;  /* 0x009896800000895d */ /* 0x002fea0003900000 */
[----:B------:R-:W1:Y:S02]  /*8070*/  @!P0 SYNCS.PHASECHK.TRANS64 P0, [R9+URZ], R4 ;  /* 0x00000004090085a7 */ /* 0x000e64000800007f */
[----:B-1----:R-:W-:Y:S05]  /*8080*/  @!P0 BRA `(.L_x_149) ;  /* 0xfffffffc00f08947 */ /* 0x002fea000383ffff */
[----:B------:R-:W-:Y:S05]  /*8090*/  BRA `(.L_x_190) ;  /* 0xffffffec00e47947 */ /* 0x000fea000383ffff */
.L_x_150:
[----:B0-----:R0:W1:Y:S02]  /*80a0*/  SYNCS.PHASECHK.TRANS64.TRYWAIT P0, [R6+URZ], R5 ;  /* 0x00000005060075a7 */ /* 0x001064000800017f */
[----:B-1----:R-:W-:Y:S05]  /*80b0*/  @!P0 NANOSLEEP.SYNCS 0x989680 ;  /* 0x009896800000895d */ /* 0x002fea0003900000 */
[----:B------:R-:W1:Y:S02]  /*80c0*/  @!P0 SYNCS.PHASECHK.TRANS64 P0, [R6+URZ], R5 ;  /* 0x00000005060085a7 */ /* 0x000e64000800007f */
[----:B-1----:R-:W-:Y:S05]  /*80d0*/  @!P0 BRA `(.L_x_150) ;  /* 0xfffffffc00f08947 */ /* 0x002fea000383ffff */
[----:B------:R-:W-:Y:S05]  /*80e0*/  BRA `(.L_x_191) ;  /* 0xffffffec00f47947 */ /* 0x000fea000383ffff */
.L_x_151:
[----:B0-----:R0:W1:Y:S02]  /*80f0*/  SYNCS.PHASECHK.TRANS64.TRYWAIT P0, [R9+URZ], R4 ;  /* 0x00000004090075a7 */ /* 0x001064000800017f */
[----:B-1----:R-:W-:Y:S05]  /*8100*/  @!P0 NANOSLEEP.SYNCS 0x989680 ;  /* 0x009896800000895d */ /* 0x002fea0003900000 */
[----:B------:R-:W1:Y:S02]  /*8110*/  @!P0 SYNCS.PHASECHK.TRANS64 P0, [R9+URZ], R4 ;  /* 0x00000004090085a7 */ /* 0x000e64000800007f */
[----:B-1----:R-:W-:Y:S05]  /*8120*/  @!P0 BRA `(.L_x_151) ;  /* 0xfffffffc00f08947 */ /* 0x002fea000383ffff */
[----:B------:R-:W-:Y:S05]  /*8130*/  BRA `(.L_x_192) ;  /* 0xfffffff000047947 */ /* 0x000fea000383ffff */
.L_x_152:
[----:B0-----:R0:W1:Y:S02]  /*8140*/  SYNCS.PHASECHK.TRANS64.TRYWAIT P0, [R6+URZ], R5 ;  /* 0x00000005060075a7 */ /* 0x001064000800017f */
[----:B-1----:R-:W-:Y:S05]  /*8150*/  @!P0 NANOSLEEP.SYNCS 0x989680 ;  /* 0x009896800000895d */ /* 0x002fea0003900000 */
[----:B------:R-:W1:Y:S02]  /*8160*/  @!P0 SYNCS.PHASECHK.TRANS64 P0, [R6+URZ], R5 ;  /* 0x00000005060085a7 */ /* 0x000e64000800007f */
[----:B-1----:R-:W-:Y:S05]  /*8170*/  @!P0 BRA `(.L_x_152) ;  /* 0xfffffffc00f08947 */ /* 0x002fea000383ffff */
[----:B------:R-:W-:Y:S05]  /*8180*/  BRA `(.L_x_193) ;  /* 0xfffffff000147947 */ /* 0x000fea000383ffff */
.L_x_153:
[----:B0-----:R0:W1:Y:S02]  /*8190*/  SYNCS.PHASECHK.TRANS64.TRYWAIT P0, [R9+URZ], R4 ;  /* 0x00000004090075a7 */ /* 0x001064000800017f */
[----:B-1----:R-:W-:Y:S05]  /*81a0*/  @!P0 NANOSLEEP.SYNCS 0x989680 ;  /* 0x009896800000895d */ /* 0x002fea0003900000 */
[----:B------:R-:W1:Y:S02]  /*81b0*/  @!P0 SYNCS.PHASECHK.TRANS64 P0, [R9+URZ], R4 ;  /* 0x00000004090085a7 */ /* 0x000e64000800007f */
[----:B-1----:R-:W-:Y:S05]  /*81c0*/  @!P0 BRA `(.L_x_153) ;  /* 0xfffffffc00f08947 */ /* 0x002fea000383ffff */
[----:B------:R-:W-:Y:S05]  /*81d0*/  BRA `(.L_x_194) ;  /* 0xfffffff000247947 */ /* 0x000fea000383ffff */
.L_x_154:
[----:B0-----:R0:W1:Y:S02]  /*81e0*/  SYNCS.PHASECHK.TRANS64.TRYWAIT P0, [R6+URZ], R5 ;  /* 0x00000005060075a7 */ /* 0x001064000800017f */
[----:B-1----:R-:W-:Y:S05]  /*81f0*/  @!P0 NANOSLEEP.SYNCS 0x989680 ;  /* 0x009896800000895d */ /* 0x002fea0003900000 */
[----:B------:R-:W1:Y:S02]  /*8200*/  @!P0 SYNCS.PHASECHK.TRANS64 P0, [R6+URZ], R5 ;  /* 0x00000005060085a7 */ /* 0x000e64000800007f */
[----:B-1----:R-:W-:Y:S05]  /*8210*/  @!P0 BRA `(.L_x_154) ;  /* 0xfffffffc00f08947 */ /* 0x002fea000383ffff */
[----:B------:R-:W-:Y:S05]  /*8220*/  BRA `(.L_x_195) ;  /* 0xfffffff000347947 */ /* 0x000fea000383ffff */
.L_x_155:
[----:B0-----:R0:W1:Y:S02]  /*8230*/  SYNCS.PHASECHK.TRANS64.TRYWAIT P0, [R9+URZ], R4 ;  /* 0x00000004090075a7 */ /* 0x001064000800017f */
[----:B-1----:R-:W-:Y:S05]  /*8240*/  @!P0 NANOSLEEP.SYNCS 0x989680 ;  /* 0x009896800000895d */ /* 0x002fea0003900000 */
[----:B------:R-:W1:Y:S02]  /*8250*/  @!P0 SYNCS.PHASECHK.TRANS64 P0, [R9+URZ], R4 ;  /* 0x00000004090085a7 */ /* 0x000e64000800007f */
[----:B-1----:R-:W-:Y:S05]  /*8260*/  @!P0 BRA `(.L_x_155) ;  /* 0xfffffffc00f08947 */ /* 0x002fea000383ffff */
[----:B------:R-:W-:Y:S05]  /*8270*/  BRA `(.L_x_196) ;  /* 0xfffffff000447947 */ /* 0x000fea000383ffff */
.L_x_156:
[----:B0-----:R0:W1:Y:S02]  /*8280*/  SYNCS.PHASECHK.TRANS64.TRYWAIT P0, [R6+URZ], R5 ;  /* 0x00000005060075a7 */ /* 0x001064000800017f */
[----:B-1----:R-:W-:Y:S05]  /*8290*/  @!P0 NANOSLEEP.SYNCS 0x989680 ;  /* 0x009896800000895d */ /* 0x002fea0003900000 */
[----:B------:R-:W1:Y:S02]  /*82a0*/  @!P0 SYNCS.PHASECHK.TRANS64 P0, [R6+URZ], R5 ;  /* 0x00000005060085a7 */ /* 0x000e64000800007f */
[----:B-1----:R-:W-:Y:S05]  /*82b0*/  @!P0 BRA `(.L_x_156) ;  /* 0xfffffffc00f08947 */ /* 0x002fea000383ffff */
[----:B------:R-:W-:Y:S05]  /*82c0*/  BRA `(.L_x_197) ;  /* 0xfffffff000547947 */ /* 0x000fea000383ffff */
.L_x_157:
[----:B0-----:R0:W1:Y:S02]  /*82d0*/  SYNCS.PHASECHK.TRANS64.TRYWAIT P0, [R9+URZ], R4 ;  /* 0x00000004090075a7 */ /* 0x001064000800017f */
[----:B-1----:R-:W-:Y:S05]  /*82e0*/  @!P0 NANOSLEEP.SYNCS 0x989680 ;  /* 0x009896800000895d */ /* 0x002fea0003900000 */
[----:B------:R-:W1:Y:S02]  /*82f0*/  @!P0 SYNCS.PHASECHK.TRANS64 P0, [R9+URZ], R4 ;  /* 0x00000004090085a7 */ /* 0x000e64000800007f */
[----:B-1----:R-:W-:Y:S05]  /*8300*/  @!P0 BRA `(.L_x_157) ;  /* 0xfffffffc00f08947 */ /* 0x002fea000383ffff */
[----:B------:R-:W-:Y:S05]  /*8310*/  BRA `(.L_x_198) ;  /* 0xfffffff000647947 */ /* 0x000fea000383ffff */
.L_x_158:
[----:B0-----:R0:W1:Y:S02]  /*8320*/  SYNCS.PHASECHK.TRANS64.TRYWAIT P0, [R6+URZ], R5 ;  /* 0x00000005060075a7 */ /* 0x001064000800017f */
[----:B-1----:R-:W-:Y:S05]  /*8330*/  @!P0 NANOSLEEP.SYNCS 0x989680 ;  /* 0x009896800000895d */ /* 0x002fea0003900000 */
[----:B------:R-:W1:Y:S02]  /*8340*/  @!P0 SYNCS.PHASECHK.TRANS64 P0, [R6+URZ], R5 ;  /* 0x00000005060085a7 */ /* 0x000e64000800007f */
[----:B-1----:R-:W-:Y:S05]  /*8350*/  @!P0 BRA `(.L_x_158) ;  /* 0xfffffffc00f08947 */ /* 0x002fea000383ffff */
[----:B------:R-:W-:Y:S05]  /*8360*/  BRA `(.L_x_199) ;  /* 0xfffffff000747947 */ /* 0x000fea000383ffff */
.L_x_159:
[----:B0-----:R0:W1:Y:S02]  /*8370*/  SYNCS.PHASECHK.TRANS64.TRYWAIT P0, [R9+URZ], R4 ;  /* 0x00000004090075a7 */ /* 0x001064000800017f */
[----:B-1----:R-:W-:Y:S05]  /*8380*/  @!P0 NANOSLEEP.SYNCS 0x989680 ;  /* 0x009896800000895d */ /* 0x002fea0003900000 */
[----:B------:R-:W1:Y:S02]  /*8390*/  @!P0 SYNCS.PHASECHK.TRANS64 P0, [R9+URZ], R4 ;  /* 0x00000004090085a7 */ /* 0x000e64000800007f */
[----:B-1----:R-:W-:Y:S05]  /*83a0*/  @!P0 BRA `(.L_x_159) ;  /* 0xfffffffc00f08947 */ /* 0x002fea000383ffff */
[----:B------:R-:W-:Y:S05]  /*83b0*/  BRA `(.L_x_200) ;  /* 0xfffffff000847947 */ /* 0x000fea000383ffff */
.L_x_160:
[----:B0-----:R0:W1:Y:S02]  /*83c0*/  SYNCS.PHASECHK.TRANS64.TRYWAIT P0, [R6+URZ], R5 ;  /* 0x00000005060075a7 */ /* 0x001064000800017f */
[----:B-1----:R-:W-:Y:S05]  /*83d0*/  @!P0 NANOSLEEP.SYNCS 0x989680 ;  /* 0x009896800000895d */ /* 0x002fea0003900000 */
[----:B------:R-:W1:Y:S02]  /*83e0*/  @!P0 SYNCS.PHASECHK.TRANS64 P0, [R6+URZ], R5 ;  /* 0x00000005060085a7 */ /* 0x000e64000800007f */
[----:B-1----:R-:W-:Y:S05]  /*83f0*/  @!P0 BRA `(.L_x_160) ;  /* 0xfffffffc00f08947 */ /* 0x002fea000383ffff */
[----:B------:R-:W-:Y:S05]  /*8400*/  BRA `(.L_x_201) ;  /* 0xfffffff000947947 */ /* 0x000fea000383ffff */
.L_x_161:
[----:B0-----:R0:W1:Y:S02]  /*8410*/  SYNCS.PHASECHK.TRANS64.TRYWAIT P0, [R9+URZ], R4 ;  /* 0x00000004090075a7 */ /* 0x001064000800017f */
[----:B-1----:R-:W-:Y:S05]  /*8420*/  @!P0 NANOSLEEP.SYNCS 0x989680 ;  /* 0x009896800000895d */ /* 0x002fea0003900000 */
[----:B------:R-:W1:Y:S02]  /*8430*/  @!P0 SYNCS.PHASECHK.TRANS64 P0, [R9+URZ], R4 ;  /* 0x00000004090085a7 */ /* 0x000e64000800007f */
[----:B-1----:R-:W-:Y:S05]  /*8440*/  @!P0 BRA `(.L_x_161) ;  /* 0xfffffffc00f08947 */ /* 0x002fea000383ffff */
[----:B------:R-:W-:Y:S05]  /*8450*/  BRA `(.L_x_202) ;  /* 0xfffffff000a47947 */ /* 0x000fea000383ffff */
.L_x_162:
[----:B0-----:R0:W1:Y:S02]  /*8460*/  SYNCS.PHASECHK.TRANS64.TRYWAIT P0, [R6+URZ], R5 ;  /* 0x00000005060075a7 */ /* 0x001064000800017f */
[----:B-1----:R-:W-:Y:S05]  /*8470*/  @!P0 NANOSLEEP.SYNCS 0x989680 ;  /* 0x009896800000895d */ /* 0x002fea0003900000 */
[----:B------:R-:W1:Y:S02]  /*8480*/  @!P0 SYNCS.PHASECHK.TRANS64 P0, [R6+URZ], R5 ;  /* 0x00000005060085a7 */ /* 0x000e64000800007f */
[----:B-1----:R-:W-:Y:S05]  /*8490*/  @!P0 BRA `(.L_x_162) ;  /* 0xfffffffc00f08947 */ /* 0x002fea000383ffff */
[----:B------:R-:W-:Y:S05]  /*84a0*/  BRA `(.L_x_203) ;  /* 0xfffffff000b47947 */ /* 0x000fea000383ffff */
.L_x_163:
[----:B0-----:R0:W1:Y:S02]  /*84b0*/  SYNCS.PHASECHK.TRANS64.TRYWAIT P0, [R9+URZ], R4 ;  /* 0x00000004090075a7 */ /* 0x001064000800017f */
[----:B-1----:R-:W-:Y:S05]  /*84c0*/  @!P0 NANOSLEEP.SYNCS 0x989680 ;  /* 0x009896800000895d */ /* 0x002fea0003900000 */
[----:B------:R-:W1:Y:S02]  /*84d0*/  @!P0 SYNCS.PHASECHK.TRANS64 P0, [R9+URZ], R4 ;  /* 0x00000004090085a7 */ /* 0x000e64000800007f */
[----:B-1----:R-:W-:Y:S05]  /*84e0*/  @!P0 BRA `(.L_x_163) ;  /* 0xfffffffc00f08947 */ /* 0x002fea000383ffff */
[----:B------:R-:W-:Y:S05]  /*84f0*/  BRA `(.L_x_204) ;  /* 0xfffffff000c47947 */ /* 0x000fea000383ffff */
.L_x_164:
[----:B-1----:R1:W2:Y:S02]  /*8500*/  SYNCS.PHASECHK.TRANS64.TRYWAIT P0, [R6+URZ], R5 ;  /* 0x00000005060075a7 */ /* 0x0022a4000800017f */
[----:B--2---:R-:W-:Y:S05]  /*8510*/  @!P0 NANOSLEEP.SYNCS 0x989680 ;  /* 0x009896800000895d */ /* 0x004fea0003900000 */
[----:B------:R-:W2:Y:S02]  /*8520*/  @!P0 SYNCS.PHASECHK.TRANS64 P0, [R6+URZ], R5 ;  /* 0x00000005060085a7 */ /* 0x000ea4000800007f */
[----:B--2---:R-:W-:Y:S05]  /*8530*/  @!P0 BRA `(.L_x_164) ;  /* 0xfffffffc00f08947 */ /* 0x004fea000383ffff */
[----:B------:R-:W-:Y:S05]  /*8540*/  BRA `(.L_x_205) ;  /* 0xfffffff000cc7947 */ /* 0x000fea000383ffff */
.L_x_206:
[----:B------:R-:W-:-:S00]  /*8550*/  BRA `(.L_x_206) ;  /* 0xfffffffc00fc7947 */ /* 0x000fc0000383ffff */
[----:B------:R-:W-:-:S00]  /*8560*/  NOP ;  /* 0x0000000000007918 */ /* 0x000fc00000000000 */
        /* <DEDUP_REMOVED lines=9> */
.L_x_207:


//--------------------- .nv.global.init           --------------------------
	.section	.nv.global.init,"aw",@progbits
.nv.global.init:
	.type		$str$22,@object
	.size		$str$22,($str$23 - $str$22)
$str$22:
        /*0000*/ 	.byte	0x6b, 0x5f, 0x74, 0x69, 0x6c, 0x65, 0x5f, 0x63, 0x6f, 0x75, 0x6e, 0x74, 0x20, 0x3e, 0x3d, 0x20
        /*0010*/ 	.byte	0x31, 0x00
	.type		$str$23,@object
	.size		$str$23,(__unnamed_1 - $str$23)
$str$23:
        /*0012*/ 	.byte	0x2f, 0x74, 0x6d, 0x70, 0x2f, 0x63, 0x75, 0x74, 0x6c, 0x61, 0x73, 0x73, 0x5f, 0x73, 0x77, 0x65
        /*0022*/ 	.byte	0x65, 0x70, 0x5f, 0x73, 0x72, 0x63, 0x2f, 0x69, 0x6e, 0x63, 0x6c, 0x75, 0x64, 0x65, 0x2f, 0x63
        /*0032*/ 	.byte	0x75, 0x74, 0x6c, 0x61, 0x73, 0x73, 0x2f, 0x67, 0x65, 0x6d, 0x6d, 0x2f, 0x63, 0x6f, 0x6c, 0x6c
        /*0042*/ 	.byte	0x65, 0x63, 0x74, 0x69, 0x76, 0x65, 0x2f, 0x73, 0x6d, 0x39, 0x30, 0x5f, 0x6d, 0x6d, 0x61, 0x5f
        /*0052*/ 	.byte	0x74, 0x6d, 0x61, 0x5f, 0x67, 0x6d, 0x6d, 0x61, 0x5f, 0x73, 0x73, 0x5f, 0x77, 0x61, 0x72, 0x70
        /*0062*/ 	.byte	0x73, 0x70, 0x65, 0x63, 0x69, 0x61, 0x6c, 0x69, 0x7a, 0x65, 0x64, 0x2e, 0x68, 0x70, 0x70, 0x00
	.type		__unnamed_1,@object
	.size		__unnamed_1,(.L_0 - __unnamed_1)
__unnamed_1:
        /*0072*/ 	.byte	0x76, 0x6f, 0x69, 0x64, 0x20, 0x63, 0x75, 0x74, 0x6c, 0x61, 0x73, 0x73, 0x3a, 0x3a, 0x67, 0x65
        /* <DEDUP_REMOVED lines=180> */
        /*0bc2*/ 	.byte	0x79, 0x5d, 0x00
.L_0:


//--------------------- .nv.shared._ZN7cutlass13device_kernelINS_4gemm6kernel13GemmUniversalIN4cute5tupleIJiiiiEEENS1_10collective13CollectiveMmaINS1_34MainloopSm90TmaGmmaWarpSpecializedILi34ENS5_IJNS4_1CILi1EEESB_SB_EEENS1_35KernelTmaWarpSpecializedCooperativeEEENS5_IJNSA_ILi128EEENSA_ILi80EEENSA_ILi16EEEEEENS_10bfloat16_tENS5_IJlSB_lEEESJ_SK_NS4_8TiledMMAINS4_8MMA_AtomIJNS4_4SM904GMMA27MMA_64x16x16_F32BF16BF16_SSILNSO_5MajorE0ELSQ_0ELNSO_7ScaleInE1ELSR_1EEEEEENS4_6LayoutINS5_IJNSA_ILi2EEESB_SB_EEENS5_IJSB_NSA_ILi0EEESX_EEEEENS5_IJNS4_10UnderscoreES10_S10_EEEEENS4_13SM90_TMA_LOADENS4_14ComposedLayoutINS4_7SwizzleILi1ELi4ELi3EEENS4_18smem_ptr_flag_bitsILi16EEENSU_INS5_IJNSA_ILi8EEESH_EEENS5_IJSH_SB_EEEEEEEvNS4_8identityES13_S1D_vS1E_EENS_8epilogue10collective6detail29Sm90TmaWarpSpecializedAdapterINS1H_15DefaultEpilogueISJ_SK_SK_NS1G_6thread17LinearCombinationISJ_Li1EffLNS1L_9ScaleType4KindE0ELNS_15FloatRoundStyleE2ESJ_EENS1_15EpilogueDefaultEEEEEvvEEEEvNT_6ParamsE --------------------------
	.section	.nv.shared._ZN7cutlass13device_kernelINS_4gemm6kernel13GemmUniversalIN4cute5tupleIJiiiiEEENS1_10collective13CollectiveMmaINS1_34MainloopSm90TmaGmmaWarpSpecializedILi34ENS5_IJNS4_1CILi1EEESB_SB_EEENS1_35KernelTmaWarpSpecializedCooperativeEEENS5_IJNSA_ILi128EEENSA_ILi80EEENSA_ILi16EEEEEENS_10bfloat16_tENS5_IJlSB_lEEESJ_SK_NS4_8TiledMMAINS4_8MMA_AtomIJNS4_4SM904GMMA27MMA_64x16x16_F32BF16BF16_SSILNSO_5MajorE0ELSQ_0ELNSO_7ScaleInE1ELSR_1EEEEEENS4_6LayoutINS5_IJNSA_ILi2EEESB_SB_EEENS5_IJSB_NSA_ILi0EEESX_EEEEENS5_IJNS4_10UnderscoreES10_S10_EEEEENS4_13SM90_TMA_LOADENS4_14ComposedLayoutINS4_7SwizzleILi1ELi4ELi3EEENS4_18smem_ptr_flag_bitsILi16EEENSU_INS5_IJNSA_ILi8EEESH_EEENS5_IJSH_SB_EEEEEEEvNS4_8identityES13_S1D_vS1E_EENS_8epilogue10collective6detail29Sm90TmaWarpSpecializedAdapterINS1H_15DefaultEpilogueISJ_SK_SK_NS1G_6thread17LinearCombinationISJ_Li1EffLNS1L_9ScaleType4KindE0ELNS_15FloatRoundStyleE2ESJ_EENS1_15EpilogueDefaultEEEEEvvEEEEvNT_6ParamsE,"aw",@nobits
	.sectionflags	@""
	.align	16
	.zero		1024


//--------------------- .nv.shared.reserved.0     --------------------------
	.section	.nv.shared.reserved.0,"aw",@nobits
	.weak		__nv_reservedSMEM_offset_0_alias
	.size		__nv_reservedSMEM_offset_0_alias, 0, 0
	.other		__nv_reservedSMEM_offset_0_alias,@"STO_CUDA_RESERVED_SHARED STV_DEFAULT"
__nv_reservedSMEM_offset_0_alias:
	.zero		0


//--------------------- .nv.global                --------------------------
	.section	.nv.global,"aw",@nobits
.nv.global:
	.type		_ZN40_INTERNAL_0a0cd239_4_k_cu_84bad2f1_112804cute1_E,@object
	.size		_ZN40_INTERNAL_0a0cd239_4_k_cu_84bad2f1_112804cute1_E,(_ZN40_INTERNAL_0a0cd239_4_k_cu_84bad2f1_112804cuda3std3__45__cpo6cbeginE - _ZN40_INTERNAL_0a0cd239_4_k_cu_84bad2f1_112804cute1_E)
_ZN40_INTERNAL_0a0cd239_4_k_cu_84bad2f1_112804cute1_E:
	.zero		1
	.type		_ZN40_INTERNAL_0a0cd239_4_k_cu_84bad2f1_112804cuda3std3__45__cpo6cbeginE,@object
	.size		_ZN40_INTERNAL_0a0cd239_4_k_cu_84bad2f1_112804cuda3std3__45__cpo6cbeginE,(_ZN40_INTERNAL_0a0cd239_4_k_cu_84bad2f1_112804cuda3std3__48in_placeE - _ZN40_INTERNAL_0a0cd239_4_k_cu_84bad2f1_112804cuda3std3__45__cpo6cbeginE)
_ZN40_INTERNAL_0a0cd239_4_k_cu_84bad2f1_112804cuda3std3__45__cpo6cbeginE:
	.zero		1
	.type		_ZN40_INTERNAL_0a0cd239_4_k_cu_84bad2f1_112804cuda3std3__48in_placeE,@object
	.size		_ZN40_INTERNAL_0a0cd239_4_k_cu_84bad2f1_112804cuda3std3__48in_placeE,(_ZN40_INTERNAL_0a0cd239_4_k_cu_84bad2f1_112804cuda3std6ranges3__45__cpo9iter_moveE - _ZN40_INTERNAL_0a0cd239_4_k_cu_84bad2f1_112804cuda3std3__48in_placeE)
_ZN40_INTERNAL_0a0cd239_4_k_cu_84bad2f1_112804cuda3std3__48in_placeE:
	.zero		1
	.type		_ZN40_INTERNAL_0a0cd239_4_k_cu_84bad2f1_112804cuda3std6ranges3__45__cpo9iter_moveE,@object
	.size		_ZN40_INTERNAL_0a0cd239_4_k_cu_84bad2f1_112804cuda3std6ranges3__45__cpo9iter_moveE,(_ZN40_INTERNAL_0a0cd239_4_k_cu_84bad2f1_112804cuda3std3__45__cpo5beginE - _ZN40_INTERNAL_0a0cd239_4_k_cu_84bad2f1_112804cuda3std6ranges3__45__cpo9iter_moveE)
_ZN40_INTERNAL_0a0cd239_4_k_cu_84bad2f1_112804cuda3std6ranges3__45__cpo9iter_moveE:
	.zero		1
	.type		_ZN40_INTERNAL_0a0cd239_4_k_cu_84bad2f1_112804cuda3std3__45__cpo5beginE,@object
	.size		_ZN40_INTERNAL_0a0cd239_4_k_cu_84bad2f1_112804cuda3std3__45__cpo5beginE,(_ZN40_INTERNAL_0a0cd239_4_k_cu_84bad2f1_112804cuda3std3__442_GLOBAL__N__0a0cd239_4_k_cu_84bad2f1_112806ignoreE - _ZN40_INTERNAL_0a0cd239_4_k_cu_84bad2f1_112804cuda3std3__45__cpo5beginE)
_ZN40_INTERNAL_0a0cd239_4_k_cu_84bad2f1_112804cuda3std3__45__cpo5beginE:
	.zero		1
	.type		_ZN40_INTERNAL_0a0cd239_4_k_cu_84bad2f1_112804cuda3std3__442_GLOBAL__N__0a0cd239_4_k_cu_84bad2f1_112806ignoreE,@object
	.size		_ZN40_INTERNAL_0a0cd239_4_k_cu_84bad2f1_112804cuda3std3__442_GLOBAL__N__0a0cd239_4_k_cu_84bad2f1_112806ignoreE,(_ZN40_INTERNAL_0a0cd239_4_k_cu_84bad2f1_112804cute7productE - _ZN40_INTERNAL_0a0cd239_4_k_cu_84bad2f1_112804cuda3std3__442_GLOBAL__N__0a0cd239_4_k_cu_84bad2f1_112806ignoreE)
_ZN40_INTERNAL_0a0cd239_4_k_cu_84bad2f1_112804cuda3std3__442_GLOBAL__N__0a0cd239_4_k_cu_84bad2f1_112806ignoreE:
	.zero		1
	.type		_ZN40_INTERNAL_0a0cd239_4_k_cu_84bad2f1_112804cute7productE,@object
	.size		_ZN40_INTERNAL_0a0cd239_4_k_cu_84bad2f1_112804cute7productE,(_ZN40_INTERNAL_0a0cd239_4_k_cu_84bad2f1_112804cuda3std3__45__cpo3endE - _ZN40_INTERNAL_0a0cd239_4_k_cu_84bad2f1_112804cute7productE)
_ZN40_INTERNAL_0a0cd239_4_k_cu_84bad2f1_112804cute7productE:
	.zero		1
	.type		_ZN40_INTERNAL_0a0cd239_4_k_cu_84bad2f1_112804cuda3std3__45__cpo3endE,@object
	.size		_ZN40_INTERNAL_0a0cd239_4_k_cu_84bad2f1_112804cuda3std3__45__cpo3endE,(_ZN40_INTERNAL_0a0cd239_4_k_cu_84bad2f1_112804cuda3std3__419piecewise_constructE - _ZN40_INTERNAL_0a0cd239_4_k_cu_84bad2f1_112804cuda3std3__45__cpo3endE)
_ZN40_INTERNAL_0a0cd239_4_k_cu_84bad2f1_112804cuda3std3__45__cpo3endE:
	.zero		1
	.type		_ZN40_INTERNAL_0a0cd239_4_k_cu_84bad2f1_112804cuda3std3__419piecewise_constructE,@object
	.size		_ZN40_INTERNAL_0a0cd239_4_k_cu_84bad2f1_112804cuda3std3__419piecewise_constructE,(_ZN40_INTERNAL_0a0cd239_4_k_cu_84bad2f1_112804cuda3std3__45__cpo4cendE - _ZN40_INTERNAL_0a0cd239_4_k_cu_84bad2f1_112804cuda3std3__419piecewise_constructE)
_ZN40_INTERNAL_0a0cd239_4_k_cu_84bad2f1_112804cuda3std3__419piecewise_constructE:
	.zero		1
	.type		_ZN40_INTERNAL_0a0cd239_4_k_cu_84bad2f1_112804cuda3std3__45__cpo4cendE,@object
	.size		_ZN40_INTERNAL_0a0cd239_4_k_cu_84bad2f1_112804cuda3std3__45__cpo4cendE,(_ZN40_INTERNAL_0a0cd239_4_k_cu_84bad2f1_112804cuda3std6ranges3__45__cpo4swapE - _ZN40_INTERNAL_0a0cd239_4_k_cu_84bad2f1_112804cuda3std3__45__cpo4cendE)
_ZN40_INTERNAL_0a0cd239_4_k_cu_84bad2f1_112804cuda3std3__45__cpo4cendE:
	.zero		1
	.type		_ZN40_INTERNAL_0a0cd239_4_k_cu_84bad2f1_112804cuda3std6ranges3__45__cpo4swapE,@object
	.size		_ZN40_INTERNAL_0a0cd239_4_k_cu_84bad2f1_112804cuda3std6ranges3__45__cpo4swapE,(.L_8 - _ZN40_INTERNAL_0a0cd239_4_k_cu_84bad2f1_112804cuda3std6ranges3__45__cpo4swapE)
_ZN40_INTERNAL_0a0cd239_4_k_cu_84bad2f1_112804cuda3std6ranges3__45__cpo4swapE:
	.zero		1
.L_8:


//--------------------- .nv.constant0._ZN7cutlass13device_kernelINS_4gemm6kernel13GemmUniversalIN4cute5tupleIJiiiiEEENS1_10collective13CollectiveMmaINS1_34MainloopSm90TmaGmmaWarpSpecializedILi34ENS5_IJNS4_1CILi1EEESB_SB_EEENS1_35KernelTmaWarpSpecializedCooperativeEEENS5_IJNSA_ILi128EEENSA_ILi80EEENSA_ILi16EEEEEENS_10bfloat16_tENS5_IJlSB_lEEESJ_SK_NS4_8TiledMMAINS4_8MMA_AtomIJNS4_4SM904GMMA27MMA_64x16x16_F32BF16BF16_SSILNSO_5MajorE0ELSQ_0ELNSO_7ScaleInE1ELSR_1EEEEEENS4_6LayoutINS5_IJNSA_ILi2EEESB_SB_EEENS5_IJSB_NSA_ILi0EEESX_EEEEENS5_IJNS4_10UnderscoreES10_S10_EEEEENS4_13SM90_TMA_LOADENS4_14ComposedLayoutINS4_7SwizzleILi1ELi4ELi3EEENS4_18smem_ptr_flag_bitsILi16EEENSU_INS5_IJNSA_ILi8EEESH_EEENS5_IJSH_SB_EEEEEEEvNS4_8identityES13_S1D_vS1E_EENS_8epilogue10collective6detail29Sm90TmaWarpSpecializedAdapterINS1H_15DefaultEpilogueISJ_SK_SK_NS1G_6thread17LinearCombinationISJ_Li1EffLNS1L_9ScaleType4KindE0ELNS_15FloatRoundStyleE2ESJ_EENS1_15EpilogueDefaultEEEEEvvEEEEvNT_6ParamsE --------------------------
	.section	.nv.constant0._ZN7cutlass13device_kernelINS_4gemm6kernel13GemmUniversalIN4cute5tupleIJiiiiEEENS1_10collective13CollectiveMmaINS1_34MainloopSm90TmaGmmaWarpSpecializedILi34ENS5_IJNS4_1CILi1EEESB_SB_EEENS1_35KernelTmaWarpSpecializedCooperativeEEENS5_IJNSA_ILi128EEENSA_ILi80EEENSA_ILi16EEEEEENS_10bfloat16_tENS5_IJlSB_lEEESJ_SK_NS4_8TiledMMAINS4_8MMA_AtomIJNS4_4SM904GMMA27MMA_64x16x16_F32BF16BF16_SSILNSO_5MajorE0ELSQ_0ELNSO_7ScaleInE1ELSR_1EEEEEENS4_6LayoutINS5_IJNSA_ILi2EEESB_SB_EEENS5_IJSB_NSA_ILi0EEESX_EEEEENS5_IJNS4_10UnderscoreES10_S10_EEEEENS4_13SM90_TMA_LOADENS4_14ComposedLayoutINS4_7SwizzleILi1ELi4ELi3EEENS4_18smem_ptr_flag_bitsILi16EEENSU_INS5_IJNSA_ILi8EEESH_EEENS5_IJSH_SB_EEEEEEEvNS4_8identityES13_S1D_vS1E_EENS_8epilogue10collective6detail29Sm90TmaWarpSpecializedAdapterINS1H_15DefaultEpilogueISJ_SK_SK_NS1G_6thread17LinearCombinationISJ_Li1EffLNS1L_9ScaleType4KindE0ELNS_15FloatRoundStyleE2ESJ_EENS1_15EpilogueDefaultEEEEEvvEEEEvNT_6ParamsE,"a",@progbits
	.sectionflags	@""
	.align	4
.nv.constant0._ZN7cutlass13device_kernelINS_4gemm6kernel13GemmUniversalIN4cute5tupleIJiiiiEEENS1_10collective13CollectiveMmaINS1_34MainloopSm90TmaGmmaWarpSpecializedILi34ENS5_IJNS4_1CILi1EEESB_SB_EEENS1_35KernelTmaWarpSpecializedCooperativeEEENS5_IJNSA_ILi128EEENSA_ILi80EEENSA_ILi16EEEEEENS_10bfloat16_tENS5_IJlSB_lEEESJ_SK_NS4_8TiledMMAINS4_8MMA_AtomIJNS4_4SM904GMMA27MMA_64x16x16_F32BF16BF16_SSILNSO_5MajorE0ELSQ_0ELNSO_7ScaleInE1ELSR_1EEEEEENS4_6LayoutINS5_IJNSA_ILi2EEESB_SB_EEENS5_IJSB_NSA_ILi0EEESX_EEEEENS5_IJNS4_10UnderscoreES10_S10_EEEEENS4_13SM90_TMA_LOADENS4_14ComposedLayoutINS4_7SwizzleILi1ELi4ELi3EEENS4_18smem_ptr_flag_bitsILi16EEENSU_INS5_IJNSA_ILi8EEESH_EEENS5_IJSH_SB_EEEEEEEvNS4_8identityES13_S1D_vS1E_EENS_8epilogue10collective6detail29Sm90TmaWarpSpecializedAdapterINS1H_15DefaultEpilogueISJ_SK_SK_NS1G_6thread17LinearCombinationISJ_Li1EffLNS1L_9ScaleType4KindE0ELNS_15FloatRoundStyleE2ESJ_EENS1_15EpilogueDefaultEEEEEvvEEEEvNT_6ParamsE:
	.zero		1664


//--------------------- SYMBOLS --------------------------

	.type		.nv.reservedSmem.offset0,@object
	.size		.nv.reservedSmem.offset0,0x4
	.type		__assertfail,@function
